	.target	sm_90a

	.elftype	@"ET_EXEC"


//--------------------- .note.nv.tkinfo           --------------------------
	.section	.note.nv.tkinfo,"",@"SHT_NOTE"
	.sectionflags	@"SHF_NOTE_NV_TKINFO"
	.tkinfo
        /*0018*/ 	.word	0x00000002
        /*0030*/ 	.string	""
        /*0030*/ 	.string	"ptxas"
        /*0030*/ 	.string	"Cuda compilation tools, release 13.0, V13.0.88"
        /*0030*/ 	.string	"Build cuda_13.0.r13.0/compiler.36424714_0"
        /*0030*/ 	.string	"-arch sm_90a -m 64 "



//--------------------- .note.nv.cuinfo           --------------------------
	.section	.note.nv.cuinfo,"",@"SHT_NOTE"
	.sectionflags	@"SHF_NOTE_NV_CUINFO"
        /*0018*/ 	.short	0x0002
        /*001a*/ 	.short	0x005a
        /*001c*/ 	.short	0x0082
	.zero		2


//--------------------- .nv.info                  --------------------------
	.section	.nv.info,"",@"SHT_CUDA_INFO"
	.align	4


	//----- nvinfo : EIATTR_REGCOUNT
	.align		4
        /*0000*/ 	.byte	0x04, 0x2f
        /*0002*/ 	.short	(.L_15 - .L_14)
	.align		4
.L_14:
        /*0004*/ 	.word	index@(_ZN7cutlass13device_kernelINS_4gemm6kernel13GemmUniversalIN4cute5tupleIJiiiiEEENS1_10collective13CollectiveMmaINS1_34MainloopSm90TmaGmmaWarpSpecializedILi9ENS5_IJNS4_1CILi4EEENSA_ILi2EEENSA_ILi1EEEEEENS1_35KernelTmaWarpSpecializedCooperativeEEENS5_IJNSA_ILi128EEENSA_ILi256EEENSA_ILi64EEEEEEaNS5_IJlSD_lEEEaSL_NS4_8TiledMMAINS4_8MMA_AtomIJNS4_4SM904GMMA27MMA_64x256x32_S32S8S8_SS_TNEEEENS4_6LayoutINS5_IJSC_SD_SD_EEENS5_IJSD_NSA_ILi0EEESU_EEEEENS5_IJNS4_10UnderscoreESX_SX_EEEEENS4_23SM90_TMA_LOAD_MULTICASTENS4_14ComposedLayoutINS4_7SwizzleILi2ELi4ELi3EEENS4_18smem_ptr_flag_bitsILi8EEENSS_INS5_IJNSA_ILi8EEESJ_EEENS5_IJSJ_SD_EEEEEEEvNS4_8identityES10_S1A_vS1B_EENS_8epilogue10collective6detail29Sm90TmaWarpSpecializedAdapterINS1E_15DefaultEpilogueIaSL_SL_NS1D_6thread17LinearCombinationIaLi1EiiLNS1I_9ScaleType4KindE0ELNS_15FloatRoundStyleE2EaEENS1_15EpilogueDefaultEEEEEvvEEEEvNT_6ParamsE)
        /*0008*/ 	.word	0x000000a8


	//----- nvinfo : EIATTR_FRAME_SIZE
	.align		4
.L_15:
        /*000c*/ 	.byte	0x04, 0x11
        /*000e*/ 	.short	(.L_17 - .L_16)
	.align		4
.L_16:
        /*0010*/ 	.word	index@(_ZN7cutlass13device_kernelINS_4gemm6kernel13GemmUniversalIN4cute5tupleIJiiiiEEENS1_10collective13CollectiveMmaINS1_34MainloopSm90TmaGmmaWarpSpecializedILi9ENS5_IJNS4_1CILi4EEENSA_ILi2EEENSA_ILi1EEEEEENS1_35KernelTmaWarpSpecializedCooperativeEEENS5_IJNSA_ILi128EEENSA_ILi256EEENSA_ILi64EEEEEEaNS5_IJlSD_lEEEaSL_NS4_8TiledMMAINS4_8MMA_AtomIJNS4_4SM904GMMA27MMA_64x256x32_S32S8S8_SS_TNEEEENS4_6LayoutINS5_IJSC_SD_SD_EEENS5_IJSD_NSA_ILi0EEESU_EEEEENS5_IJNS4_10UnderscoreESX_SX_EEEEENS4_23SM90_TMA_LOAD_MULTICASTENS4_14ComposedLayoutINS4_7SwizzleILi2ELi4ELi3EEENS4_18smem_ptr_flag_bitsILi8EEENSS_INS5_IJNSA_ILi8EEESJ_EEENS5_IJSJ_SD_EEEEEEEvNS4_8identityES10_S1A_vS1B_EENS_8epilogue10collective6detail29Sm90TmaWarpSpecializedAdapterINS1E_15DefaultEpilogueIaSL_SL_NS1D_6thread17LinearCombinationIaLi1EiiLNS1I_9ScaleType4KindE0ELNS_15FloatRoundStyleE2EaEENS1_15EpilogueDefaultEEEEEvvEEEEvNT_6ParamsE)
        /*0014*/ 	.word	0x00000000


	//----- nvinfo : EIATTR_MIN_STACK_SIZE
	.align		4
.L_17:
        /*0018*/ 	.byte	0x04, 0x12
        /*001a*/ 	.short	(.L_19 - .L_18)
	.align		4
.L_18:
        /*001c*/ 	.word	index@(_ZN7cutlass13device_kernelINS_4gemm6kernel13GemmUniversalIN4cute5tupleIJiiiiEEENS1_10collective13CollectiveMmaINS1_34MainloopSm90TmaGmmaWarpSpecializedILi9ENS5_IJNS4_1CILi4EEENSA_ILi2EEENSA_ILi1EEEEEENS1_35KernelTmaWarpSpecializedCooperativeEEENS5_IJNSA_ILi128EEENSA_ILi256EEENSA_ILi64EEEEEEaNS5_IJlSD_lEEEaSL_NS4_8TiledMMAINS4_8MMA_AtomIJNS4_4SM904GMMA27MMA_64x256x32_S32S8S8_SS_TNEEEENS4_6LayoutINS5_IJSC_SD_SD_EEENS5_IJSD_NSA_ILi0EEESU_EEEEENS5_IJNS4_10UnderscoreESX_SX_EEEEENS4_23SM90_TMA_LOAD_MULTICASTENS4_14ComposedLayoutINS4_7SwizzleILi2ELi4ELi3EEENS4_18smem_ptr_flag_bitsILi8EEENSS_INS5_IJNSA_ILi8EEESJ_EEENS5_IJSJ_SD_EEEEEEEvNS4_8identityES10_S1A_vS1B_EENS_8epilogue10collective6detail29Sm90TmaWarpSpecializedAdapterINS1E_15DefaultEpilogueIaSL_SL_NS1D_6thread17LinearCombinationIaLi1EiiLNS1I_9ScaleType4KindE0ELNS_15FloatRoundStyleE2EaEENS1_15EpilogueDefaultEEEEEvvEEEEvNT_6ParamsE)
        /*0020*/ 	.word	0x00000000
.L_19:


//--------------------- .nv.compat                --------------------------
	.section	.nv.compat,"",@"SHT_CUDA_COMPAT_INFO"
	.align	4
        /*0000*/ 	.byte	0x02, 0x09, 0x01, 0x00, 0x02, 0x02, 0x04, 0x00, 0x02, 0x05, 0x05, 0x00, 0x03, 0x07, 0x01, 0x01
        /*0010*/ 	.byte	0x02, 0x03, 0x01, 0x00, 0x02, 0x06, 0x01, 0x00, 0x04, 0x0b, 0x08, 0x00, 0x00, 0x00, 0x00, 0x00
        /*0020*/ 	.byte	0x00, 0x00, 0x00, 0x00


//--------------------- .nv.info._ZN7cutlass13device_kernelINS_4gemm6kernel13GemmUniversalIN4cute5tupleIJiiiiEEENS1_10collective13CollectiveMmaINS1_34MainloopSm90TmaGmmaWarpSpecializedILi9ENS5_IJNS4_1CILi4EEENSA_ILi2EEENSA_ILi1EEEEEENS1_35KernelTmaWarpSpecializedCooperativeEEENS5_IJNSA_ILi128EEENSA_ILi256EEENSA_ILi64EEEEEEaNS5_IJlSD_lEEEaSL_NS4_8TiledMMAINS4_8MMA_AtomIJNS4_4SM904GMMA27MMA_64x256x32_S32S8S8_SS_TNEEEENS4_6LayoutINS5_IJSC_SD_SD_EEENS5_IJSD_NSA_ILi0EEESU_EEEEENS5_IJNS4_10UnderscoreESX_SX_EEEEENS4_23SM90_TMA_LOAD_MULTICASTENS4_14ComposedLayoutINS4_7SwizzleILi2ELi4ELi3EEENS4_18smem_ptr_flag_bitsILi8EEENSS_INS5_IJNSA_ILi8EEESJ_EEENS5_IJSJ_SD_EEEEEEEvNS4_8identityES10_S1A_vS1B_EENS_8epilogue10collective6detail29Sm90TmaWarpSpecializedAdapterINS1E_15DefaultEpilogueIaSL_SL_NS1D_6thread17LinearCombinationIaLi1EiiLNS1I_9ScaleType4KindE0ELNS_15FloatRoundStyleE2EaEENS1_15EpilogueDefaultEEEEEvvEEEEvNT_6ParamsE --------------------------
	.section	.nv.info._ZN7cutlass13device_kernelINS_4gemm6kernel13GemmUniversalIN4cute5tupleIJiiiiEEENS1_10collective13CollectiveMmaINS1_34MainloopSm90TmaGmmaWarpSpecializedILi9ENS5_IJNS4_1CILi4EEENSA_ILi2EEENSA_ILi1EEEEEENS1_35KernelTmaWarpSpecializedCooperativeEEENS5_IJNSA_ILi128EEENSA_ILi256EEENSA_ILi64EEEEEEaNS5_IJlSD_lEEEaSL_NS4_8TiledMMAINS4_8MMA_AtomIJNS4_4SM904GMMA27MMA_64x256x32_S32S8S8_SS_TNEEEENS4_6LayoutINS5_IJSC_SD_SD_EEENS5_IJSD_NSA_ILi0EEESU_EEEEENS5_IJNS4_10UnderscoreESX_SX_EEEEENS4_23SM90_TMA_LOAD_MULTICASTENS4_14ComposedLayoutINS4_7SwizzleILi2ELi4ELi3EEENS4_18smem_ptr_flag_bitsILi8EEENSS_INS5_IJNSA_ILi8EEESJ_EEENS5_IJSJ_SD_EEEEEEEvNS4_8identityES10_S1A_vS1B_EENS_8epilogue10collective6detail29Sm90TmaWarpSpecializedAdapterINS1E_15DefaultEpilogueIaSL_SL_NS1D_6thread17LinearCombinationIaLi1EiiLNS1I_9ScaleType4KindE0ELNS_15FloatRoundStyleE2EaEENS1_15EpilogueDefaultEEEEEvvEEEEvNT_6ParamsE,"",@"SHT_CUDA_INFO"
	.sectionflags	@""
	.align	4


	//----- nvinfo : EIATTR_CUDA_API_VERSION
	.align		4
        /*0000*/ 	.byte	0x04, 0x37
        /*0002*/ 	.short	(.L_21 - .L_20)
.L_20:
        /*0004*/ 	.word	0x00000082


	//----- nvinfo : EIATTR_KPARAM_INFO
	.align		4
.L_21:
        /*0008*/ 	.byte	0x04, 0x17
        /*000a*/ 	.short	(.L_23 - .L_22)
.L_22:
        /*000c*/ 	.word	0x00000000
        /*0010*/ 	.short	0x0000
        /*0012*/ 	.short	0x0070
        /*0014*/ 	.byte	0x00, 0xf0, 0x01, 0x10


	//----- nvinfo : EIATTR_SPARSE_MMA_MASK
	.align		4
.L_23:
        /*0018*/ 	.byte	0x03, 0x50
        /*001a*/ 	.short	0x0000


	//----- nvinfo : EIATTR_MAXREG_COUNT
	.align		4
        /*001c*/ 	.byte	0x03, 0x1b
        /*001e*/ 	.short	0x00a8


	//----- nvinfo : EIATTR_NUM_BARRIERS
	.align		4
        /*0020*/ 	.byte	0x02, 0x4c
        /*0022*/ 	.byte	0x01
	.zero		1


	//----- nvinfo : EIATTR_EXTERNS
	.align		4
        /*0024*/ 	.byte	0x04, 0x0f
        /*0026*/ 	.short	(.L_25 - .L_24)


	//   ....[0]....
	.align		4
.L_24:
        /*0028*/ 	.word	index@(__assertfail)


	//----- nvinfo : EIATTR_MERCURY_ISA_VERSION
	.align		4
.L_25:
        /*002c*/ 	.byte	0x03, 0x5f
        /*002e*/ 	.short	0x0101


	//----- nvinfo : EIATTR_INT_WARP_WIDE_INSTR_OFFSETS
	.align		4
        /*0030*/ 	.byte	0x04, 0x31
        /*0032*/ 	.short	(.L_27 - .L_26)


	//   ....[0]....
.L_26:
        /*0034*/ 	.word	0x00000550


	//   ....[1]....
        /*0038*/ 	.word	0x00000580


	//   ....[2]....
        /*003c*/ 	.word	0x00000730


	//----- nvinfo : EIATTR_COOP_GROUP_MASK_REGIDS
	.align		4
.L_27:
        /*0040*/ 	.byte	0x04, 0x29
        /*0042*/ 	.short	(.L_29 - .L_28)


	//   ....[0]....
.L_28:
        /*0044*/ 	.word	0xffffffff


	//   ....[1]....
        /*0048*/ 	.word	0xffffffff


	//   ....[2]....
        /*004c*/ 	.word	0xffffffff


	//   ....[3]....
        /*0050*/ 	.word	0xffffffff


	//   ....[4]....
        /*0054*/ 	.word	0xffffffff


	//   ....[5]....
        /*0058*/ 	.word	0xffffffff


	//----- nvinfo : EIATTR_COOP_GROUP_INSTR_OFFSETS
	.align		4
.L_29:
        /*005c*/ 	.byte	0x04, 0x28
        /*005e*/ 	.short	(.L_31 - .L_30)


	//   ....[0]....
.L_30:
        /*0060*/ 	.word	0x00000060


	//   ....[1]....
        /*0064*/ 	.word	0x00000070


	//   ....[2]....
        /*0068*/ 	.word	0x00000130


	//   ....[3]....
        /*006c*/ 	.word	0x000003a0


	//   ....[4]....
        /*0070*/ 	.word	0x000008e0


	//   ....[5]....
        /*0074*/ 	.word	0x00001320


	//----- nvinfo : EIATTR_REG_RECONFIG
	.align		4
.L_31:
        /*0078*/ 	.byte	0x01, 0x54
	.zero		2


	//----- nvinfo : EIATTR_SYSCALL_OFFSETS
	.align		4
        /*007c*/ 	.byte	0x04, 0x46
        /*007e*/ 	.short	(.L_33 - .L_32)


	//   ....[0]....
.L_32:
        /*0080*/ 	.word	0x000014e0


	//----- nvinfo : EIATTR_MBARRIER_INSTR_OFFSETS
	.align		4
.L_33:
        /*0084*/ 	.byte	0x04, 0x39
        /*0086*/ 	.short	(.L_35 - .L_34)


	//   ....[0]....
.L_34:
        /*0088*/ 	.word	0x00000250
        /*008c*/ 	.word	0x000000ff
        /*0090*/ 	.word	0x00000000
        /*0094*/ 	.short	0x0100
        /*0096*/ 	.byte	0x08
	.zero		1


	//   ....[1]....
        /*0098*/ 	.word	0x00000260
        /*009c*/ 	.word	0x000000ff
        /*00a0*/ 	.word	0x00000048
        /*00a4*/ 	.short	0x0100
        /*00a6*/ 	.byte	0x08
	.zero		1


	//   ....[2]....
        /*00a8*/ 	.word	0x00000270
        /*00ac*/ 	.word	0x000000ff
        /*00b0*/ 	.word	0x00000008
        /*00b4*/ 	.short	0x0100
        /*00b6*/ 	.byte	0x08
	.zero		1


	//   ....[3]....
        /*00b8*/ 	.word	0x00000280
        /*00bc*/ 	.word	0x000000ff
        /*00c0*/ 	.word	0x00000050
        /*00c4*/ 	.short	0x0100
        /*00c6*/ 	.byte	0x08
	.zero		1


	//   ....[4]....
        /*00c8*/ 	.word	0x00000290
        /*00cc*/ 	.word	0x000000ff
        /*00d0*/ 	.word	0x00000010
        /*00d4*/ 	.short	0x0100
        /*00d6*/ 	.byte	0x08
	.zero		1


	//   ....[5]....
        /*00d8*/ 	.word	0x000002a0
        /*00dc*/ 	.word	0x000000ff
        /*00e0*/ 	.word	0x00000058
        /*00e4*/ 	.short	0x0100
        /*00e6*/ 	.byte	0x08
	.zero		1


	//   ....[6]....
        /*00e8*/ 	.word	0x000002b0
        /*00ec*/ 	.word	0x000000ff
        /*00f0*/ 	.word	0x00000018
        /*00f4*/ 	.short	0x0100
        /*00f6*/ 	.byte	0x08
	.zero		1


	//   ....[7]....
        /*00f8*/ 	.word	0x000002c0
        /*00fc*/ 	.word	0x000000ff
        /*0100*/ 	.word	0x00000060
        /*0104*/ 	.short	0x0100
        /*0106*/ 	.byte	0x08
	.zero		1


	//   ....[8]....
        /*0108*/ 	.word	0x000002d0
        /*010c*/ 	.word	0x000000ff
        /*0110*/ 	.word	0x00000020
        /*0114*/ 	.short	0x0100
        /*0116*/ 	.byte	0x08
	.zero		1


	//   ....[9]....
        /*0118*/ 	.word	0x000002e0
        /*011c*/ 	.word	0x000000ff
        /*0120*/ 	.word	0x00000068
        /*0124*/ 	.short	0x0100
        /*0126*/ 	.byte	0x08
	.zero		1


	//   ....[10]....
        /*0128*/ 	.word	0x000002f0
        /*012c*/ 	.word	0x000000ff
        /*0130*/ 	.word	0x00000028
        /*0134*/ 	.short	0x0100
        /*0136*/ 	.byte	0x08
	.zero		1


	//   ....[11]....
        /*0138*/ 	.word	0x00000300
        /*013c*/ 	.word	0x000000ff
        /*0140*/ 	.word	0x00000070
        /*0144*/ 	.short	0x0100
        /*0146*/ 	.byte	0x08
	.zero		1


	//   ....[12]....
        /*0148*/ 	.word	0x00000310
        /*014c*/ 	.word	0x000000ff
        /*0150*/ 	.word	0x00000030
        /*0154*/ 	.short	0x0100
        /*0156*/ 	.byte	0x08
	.zero		1


	//   ....[13]....
        /*0158*/ 	.word	0x00000320
        /*015c*/ 	.word	0x000000ff
        /*0160*/ 	.word	0x00000078
        /*0164*/ 	.short	0x0100
        /*0166*/ 	.byte	0x08
	.zero		1


	//   ....[14]....
        /*0168*/ 	.word	0x00000330
        /*016c*/ 	.word	0x000000ff
        /*0170*/ 	.word	0x00000038
        /*0174*/ 	.short	0x0100
        /*0176*/ 	.byte	0x08
	.zero		1


	//   ....[15]....
        /*0178*/ 	.word	0x00000340
        /*017c*/ 	.word	0x000000ff
        /*0180*/ 	.word	0x00000080
        /*0184*/ 	.short	0x0100
        /*0186*/ 	.byte	0x08
	.zero		1


	//   ....[16]....
        /*0188*/ 	.word	0x00000350
        /*018c*/ 	.word	0x000000ff
        /*0190*/ 	.word	0x00000040
        /*0194*/ 	.short	0x0100
        /*0196*/ 	.byte	0x08
	.zero		1


	//   ....[17]....
        /*0198*/ 	.word	0x00000360
        /*019c*/ 	.word	0x000000ff
        /*01a0*/ 	.word	0x00000088
        /*01a4*/ 	.short	0x0100
        /*01a6*/ 	.byte	0x08
	.zero		1


	//   ....[18]....
        /*01a8*/ 	.word	0x000007c0
        /*01ac*/ 	.word	0x000000ff
        /*01b0*/ 	.word	0x000000a0
        /*01b4*/ 	.short	0x0100
        /*01b6*/ 	.byte	0x06
	.zero		1


	//   ....[19]....
        /*01b8*/ 	.word	0x00000860
        /*01bc*/ 	.word	0x000000ff
        /*01c0*/ 	.word	0x000000a8
        /*01c4*/ 	.short	0x0100
        /*01c6*/ 	.byte	0x06
	.zero		1


	//   ....[20]....
        /*01c8*/ 	.word	0x000015b0
        /*01cc*/ 	.word	0x00000003
        /*01d0*/ 	.word	0x00000000
        /*01d4*/ 	.short	0x010a
        /*01d6*/ 	.byte	0x3f
	.zero		1


	//   ....[21]....
        /*01d8*/ 	.word	0x000015f0
        /*01dc*/ 	.word	0x00000003
        /*01e0*/ 	.word	0x00000000
        /*01e4*/ 	.short	0x010a
        /*01e6*/ 	.byte	0x3f
	.zero		1


	//   ....[22]....
        /*01e8*/ 	.word	0x000018c0
        /*01ec*/ 	.word	0x00000005
        /*01f0*/ 	.word	0x00000000
        /*01f4*/ 	.short	0x010a
        /*01f6*/ 	.byte	0x3f
	.zero		1


	//   ....[23]....
        /*01f8*/ 	.word	0x00001900
        /*01fc*/ 	.word	0x00000005
        /*0200*/ 	.word	0x00000000
        /*0204*/ 	.short	0x010a
        /*0206*/ 	.byte	0x3f
	.zero		1


	//   ....[24]....
        /*0208*/ 	.word	0x00001a60
        /*020c*/ 	.word	0x00000005
        /*0210*/ 	.word	0x00000000
        /*0214*/ 	.short	0x0101
        /*0216*/ 	.byte	0x3f
	.zero		1


	//   ....[25]....
        /*0218*/ 	.word	0x00001c80
        /*021c*/ 	.word	0x00000003
        /*0220*/ 	.word	0x00000000
        /*0224*/ 	.short	0x0101
        /*0226*/ 	.byte	0x3f
	.zero		1


	//   ....[26]....
        /*0228*/ 	.word	0x000092c0
        /*022c*/ 	.word	0x0000000e
        /*0230*/ 	.word	0x00000048
        /*0234*/ 	.short	0x010a
        /*0236*/ 	.byte	0x3f
	.zero		1


	//   ....[27]....
        /*0238*/ 	.word	0x00009640
        /*023c*/ 	.word	0x00000006
        /*0240*/ 	.word	0x000000a8
        /*0244*/ 	.short	0x0101
        /*0246*/ 	.byte	0x3f
	.zero		1


	//   ....[28]....
        /*0248*/ 	.word	0x00009d70
        /*024c*/ 	.word	0x00000007
        /*0250*/ 	.word	0x00000000
        /*0254*/ 	.short	0x010a
        /*0256*/ 	.byte	0x3f
	.zero		1


	//   ....[29]....
        /*0258*/ 	.word	0x00009df0
        /*025c*/ 	.word	0x00000009
        /*0260*/ 	.word	0x00000000
        /*0264*/ 	.short	0x010a
        /*0266*/ 	.byte	0x3f
	.zero		1


	//   ....[30]....
        /*0268*/ 	.word	0x00009e80
        /*026c*/ 	.word	0x00000006
        /*0270*/ 	.word	0x00000000
        /*0274*/ 	.short	0x010a
        /*0276*/ 	.byte	0x3f
	.zero		1


	//   ....[31]....
        /*0278*/ 	.word	0x00009f10
        /*027c*/ 	.word	0x00000009
        /*0280*/ 	.word	0x00000000
        /*0284*/ 	.short	0x010a
        /*0286*/ 	.byte	0x3f
	.zero		1


	//   ....[32]....
        /*0288*/ 	.word	0x00009fa0
        /*028c*/ 	.word	0x00000006
        /*0290*/ 	.word	0x00000000
        /*0294*/ 	.short	0x010a
        /*0296*/ 	.byte	0x3f
	.zero		1


	//   ....[33]....
        /*0298*/ 	.word	0x0000a030
        /*029c*/ 	.word	0x00000009
        /*02a0*/ 	.word	0x00000000
        /*02a4*/ 	.short	0x010a
        /*02a6*/ 	.byte	0x3f
	.zero		1


	//   ....[34]....
        /*02a8*/ 	.word	0x0000a0c0
        /*02ac*/ 	.word	0x00000006
        /*02b0*/ 	.word	0x00000000
        /*02b4*/ 	.short	0x010a
        /*02b6*/ 	.byte	0x3f
	.zero		1


	//   ....[35]....
        /*02b8*/ 	.word	0x0000a150
        /*02bc*/ 	.word	0x00000009
        /*02c0*/ 	.word	0x00000000
        /*02c4*/ 	.short	0x010a
        /*02c6*/ 	.byte	0x3f
	.zero		1


	//   ....[36]....
        /*02c8*/ 	.word	0x0000a1e0
        /*02cc*/ 	.word	0x00000003
        /*02d0*/ 	.word	0x00000000
        /*02d4*/ 	.short	0x010a
        /*02d6*/ 	.byte	0x3f
	.zero		1


	//   ....[37]....
        /*02d8*/ 	.word	0x0000a240
        /*02dc*/ 	.word	0x00000003
        /*02e0*/ 	.word	0x00000000
        /*02e4*/ 	.short	0x010a
        /*02e6*/ 	.byte	0x3f
	.zero		1


	//   ....[38]....
        /*02e8*/ 	.word	0x0000a290
        /*02ec*/ 	.word	0x00000005
        /*02f0*/ 	.word	0x00000000
        /*02f4*/ 	.short	0x010a
        /*02f6*/ 	.byte	0x3f
	.zero		1


	//   ....[39]....
        /*02f8*/ 	.word	0x0000a360
        /*02fc*/ 	.word	0x0000000e
        /*0300*/ 	.word	0x00000048
        /*0304*/ 	.short	0x010a
        /*0306*/ 	.byte	0x3f
	.zero		1


	//   ....[40]....
        /*0308*/ 	.word	0x0000a430
        /*030c*/ 	.word	0x00000007
        /*0310*/ 	.word	0x00000000
        /*0314*/ 	.short	0x010a
        /*0316*/ 	.byte	0x3f
	.zero		1


	//   ....[41]....
        /*0318*/ 	.word	0x0000a480
        /*031c*/ 	.word	0x00000009
        /*0320*/ 	.word	0x00000000
        /*0324*/ 	.short	0x010a
        /*0326*/ 	.byte	0x3f
	.zero		1


	//   ....[42]....
        /*0328*/ 	.word	0x0000a4d0
        /*032c*/ 	.word	0x00000006
        /*0330*/ 	.word	0x00000000
        /*0334*/ 	.short	0x010a
        /*0336*/ 	.byte	0x3f
	.zero		1


	//   ....[43]....
        /*0338*/ 	.word	0x0000a520
        /*033c*/ 	.word	0x00000009
        /*0340*/ 	.word	0x00000000
        /*0344*/ 	.short	0x010a
        /*0346*/ 	.byte	0x3f
	.zero		1


	//   ....[44]....
        /*0348*/ 	.word	0x0000a570
        /*034c*/ 	.word	0x00000006
        /*0350*/ 	.word	0x00000000
        /*0354*/ 	.short	0x010a
        /*0356*/ 	.byte	0x3f
	.zero		1


	//   ....[45]....
        /*0358*/ 	.word	0x0000a5c0
        /*035c*/ 	.word	0x00000009
        /*0360*/ 	.word	0x00000000
        /*0364*/ 	.short	0x010a
        /*0366*/ 	.byte	0x3f
	.zero		1


	//   ....[46]....
        /*0368*/ 	.word	0x0000a610
        /*036c*/ 	.word	0x00000006
        /*0370*/ 	.word	0x00000000
        /*0374*/ 	.short	0x010a
        /*0376*/ 	.byte	0x3f
	.zero		1


	//   ....[47]....
        /*0378*/ 	.word	0x0000a660
        /*037c*/ 	.word	0x00000009
        /*0380*/ 	.word	0x00000000
        /*0384*/ 	.short	0x010a
        /*0386*/ 	.byte	0x3f
	.zero		1


	//----- nvinfo : EIATTR_NUM_MBARRIERS
	.align		4
.L_35:
        /*0388*/ 	.byte	0x03, 0x38
        /*038a*/ 	.short	0x0014


	//----- nvinfo : EIATTR_EXIT_INSTR_OFFSETS
	.align		4
        /*038c*/ 	.byte	0x04, 0x1c
        /*038e*/ 	.short	(.L_37 - .L_36)


	//   ....[0]....
.L_36:
        /*0390*/ 	.word	0x00000a40


	//   ....[1]....
        /*0394*/ 	.word	0x00001260


	//   ....[2]....
        /*0398*/ 	.word	0x00008890


	//   ....[3]....
        /*039c*/ 	.word	0x00008df0


	//   ....[4]....
        /*03a0*/ 	.word	0x0000a230


	//----- nvinfo : EIATTR_MAX_THREADS
	.align		4
.L_37:
        /*03a4*/ 	.byte	0x04, 0x05
        /*03a6*/ 	.short	(.L_39 - .L_38)
.L_38:
        /*03a8*/ 	.word	0x00000180
        /*03ac*/ 	.word	0x00000001
        /*03b0*/ 	.word	0x00000001


	//----- nvinfo : EIATTR_CRS_STACK_SIZE
	.align		4
.L_39:
        /*03b4*/ 	.byte	0x04, 0x1e
        /*03b6*/ 	.short	(.L_41 - .L_40)
.L_40:
        /*03b8*/ 	.word	0x00000000


	//----- nvinfo : EIATTR_CBANK_PARAM_SIZE
	.align		4
.L_41:
        /*03bc*/ 	.byte	0x03, 0x19
        /*03be*/ 	.short	0x0470


	//----- nvinfo : EIATTR_PARAM_CBANK
	.align		4
        /*03c0*/ 	.byte	0x04, 0x0a
        /*03c2*/ 	.short	(.L_43 - .L_42)
	.align		4
.L_42:
        /*03c4*/ 	.word	index@(.nv.constant0._ZN7cutlass13device_kernelINS_4gemm6kernel13GemmUniversalIN4cute5tupleIJiiiiEEENS1_10collective13CollectiveMmaINS1_34MainloopSm90TmaGmmaWarpSpecializedILi9ENS5_IJNS4_1CILi4EEENSA_ILi2EEENSA_ILi1EEEEEENS1_35KernelTmaWarpSpecializedCooperativeEEENS5_IJNSA_ILi128EEENSA_ILi256EEENSA_ILi64EEEEEEaNS5_IJlSD_lEEEaSL_NS4_8TiledMMAINS4_8MMA_AtomIJNS4_4SM904GMMA27MMA_64x256x32_S32S8S8_SS_TNEEEENS4_6LayoutINS5_IJSC_SD_SD_EEENS5_IJSD_NSA_ILi0EEESU_EEEEENS5_IJNS4_10UnderscoreESX_SX_EEEEENS4_23SM90_TMA_LOAD_MULTICASTENS4_14ComposedLayoutINS4_7SwizzleILi2ELi4ELi3EEENS4_18smem_ptr_flag_bitsILi8EEENSS_INS5_IJNSA_ILi8EEESJ_EEENS5_IJSJ_SD_EEEEEEEvNS4_8identityES10_S1A_vS1B_EENS_8epilogue10collective6detail29Sm90TmaWarpSpecializedAdapterINS1E_15DefaultEpilogueIaSL_SL_NS1D_6thread17LinearCombinationIaLi1EiiLNS1I_9ScaleType4KindE0ELNS_15FloatRoundStyleE2EaEENS1_15EpilogueDefaultEEEEEvvEEEEvNT_6ParamsE)
        /*03c8*/ 	.short	0x0210
        /*03ca*/ 	.short	0x0470


	//----- nvinfo : EIATTR_SW_WAR
	.align		4
.L_43:
        /*03cc*/ 	.byte	0x04, 0x36
        /*03ce*/ 	.short	(.L_45 - .L_44)
.L_44:
        /*03d0*/ 	.word	0x00000008
.L_45:


//--------------------- .nv.callgraph             --------------------------
	.section	.nv.callgraph,"",@"SHT_CUDA_CALLGRAPH"
	.align	4
	.sectionentsize	8
	.align		4
        /*0000*/ 	.word	0x00000000
	.align		4
        /*0004*/ 	.word	0xffffffff
	.align		4
        /*0008*/ 	.word	index@(_ZN7cutlass13device_kernelINS_4gemm6kernel13GemmUniversalIN4cute5tupleIJiiiiEEENS1_10collective13CollectiveMmaINS1_34MainloopSm90TmaGmmaWarpSpecializedILi9ENS5_IJNS4_1CILi4EEENSA_ILi2EEENSA_ILi1EEEEEENS1_35KernelTmaWarpSpecializedCooperativeEEENS5_IJNSA_ILi128EEENSA_ILi256EEENSA_ILi64EEEEEEaNS5_IJlSD_lEEEaSL_NS4_8TiledMMAINS4_8MMA_AtomIJNS4_4SM904GMMA27MMA_64x256x32_S32S8S8_SS_TNEEEENS4_6LayoutINS5_IJSC_SD_SD_EEENS5_IJSD_NSA_ILi0EEESU_EEEEENS5_IJNS4_10UnderscoreESX_SX_EEEEENS4_23SM90_TMA_LOAD_MULTICASTENS4_14ComposedLayoutINS4_7SwizzleILi2ELi4ELi3EEENS4_18smem_ptr_flag_bitsILi8EEENSS_INS5_IJNSA_ILi8EEESJ_EEENS5_IJSJ_SD_EEEEEEEvNS4_8identityES10_S1A_vS1B_EENS_8epilogue10collective6detail29Sm90TmaWarpSpecializedAdapterINS1E_15DefaultEpilogueIaSL_SL_NS1D_6thread17LinearCombinationIaLi1EiiLNS1I_9ScaleType4KindE0ELNS_15FloatRoundStyleE2EaEENS1_15EpilogueDefaultEEEEEvvEEEEvNT_6ParamsE)
	.align		4
        /*000c*/ 	.word	index@(__assertfail)
	.align		4
        /*0010*/ 	.word	0x00000000
	.align		4
        /*0014*/ 	.word	0xfffffffe
	.align		4
        /*0018*/ 	.word	0x00000000
	.align		4
        /*001c*/ 	.word	0xfffffffd
	.align		4
        /*0020*/ 	.word	0x00000000
	.align		4
        /*0024*/ 	.word	0xfffffffc


//--------------------- .nv.constant4             --------------------------
	.section	.nv.constant4,"a",@progbits
	.align	8
	.align		8
.nv.constant4:
        /*0000*/ 	.dword	__assertfail
	.align		8
        /*0008*/ 	.dword	__unnamed_1
	.align		8
        /*0010*/ 	.dword	_ZN40_INTERNAL_2a223224_4_k_cu_231711c8_163324cuda3std3__45__cpo5beginE
	.align		8
        /*0018*/ 	.dword	_ZN40_INTERNAL_2a223224_4_k_cu_231711c8_163324cuda3std3__45__cpo3endE
	.align		8
        /*0020*/ 	.dword	_ZN40_INTERNAL_2a223224_4_k_cu_231711c8_163324cuda3std3__45__cpo6cbeginE
	.align		8
        /*0028*/ 	.dword	_ZN40_INTERNAL_2a223224_4_k_cu_231711c8_163324cuda3std3__45__cpo4cendE
	.align		8
        /*0030*/ 	.dword	_ZN40_INTERNAL_2a223224_4_k_cu_231711c8_163324cuda3std3__442_GLOBAL__N__2a223224_4_k_cu_231711c8_163326ignoreE
	.align		8
        /*0038*/ 	.dword	_ZN40_INTERNAL_2a223224_4_k_cu_231711c8_163324cuda3std3__419piecewise_constructE
	.align		8
        /*0040*/ 	.dword	_ZN40_INTERNAL_2a223224_4_k_cu_231711c8_163324cuda3std3__48in_placeE
	.align		8
        /*0048*/ 	.dword	_ZN40_INTERNAL_2a223224_4_k_cu_231711c8_163324cuda3std6ranges3__45__cpo4swapE
	.align		8
        /*0050*/ 	.dword	_ZN40_INTERNAL_2a223224_4_k_cu_231711c8_163324cuda3std6ranges3__45__cpo9iter_moveE
	.align		8
        /*0058*/ 	.dword	_ZN40_INTERNAL_2a223224_4_k_cu_231711c8_163324cute7productE
	.align		8
        /*0060*/ 	.dword	_ZN40_INTERNAL_2a223224_4_k_cu_231711c8_163324cute1_E
	.align		8
        /*0068*/ 	.dword	$str$22
	.align		8
        /*0070*/ 	.dword	$str$23


//--------------------- .text._ZN7cutlass13device_kernelINS_4gemm6kernel13GemmUniversalIN4cute5tupleIJiiiiEEENS1_10collective13CollectiveMmaINS1_34MainloopSm90TmaGmmaWarpSpecializedILi9ENS5_IJNS4_1CILi4EEENSA_ILi2EEENSA_ILi1EEEEEENS1_35KernelTmaWarpSpecializedCooperativeEEENS5_IJNSA_ILi128EEENSA_ILi256EEENSA_ILi64EEEEEEaNS5_IJlSD_lEEEaSL_NS4_8TiledMMAINS4_8MMA_AtomIJNS4_4SM904GMMA27MMA_64x256x32_S32S8S8_SS_TNEEEENS4_6LayoutINS5_IJSC_SD_SD_EEENS5_IJSD_NSA_ILi0EEESU_EEEEENS5_IJNS4_10UnderscoreESX_SX_EEEEENS4_23SM90_TMA_LOAD_MULTICASTENS4_14ComposedLayoutINS4_7SwizzleILi2ELi4ELi3EEENS4_18smem_ptr_flag_bitsILi8EEENSS_INS5_IJNSA_ILi8EEESJ_EEENS5_IJSJ_SD_EEEEEEEvNS4_8identityES10_S1A_vS1B_EENS_8epilogue10collective6detail29Sm90TmaWarpSpecializedAdapterINS1E_15DefaultEpilogueIaSL_SL_NS1D_6thread17LinearCombinationIaLi1EiiLNS1I_9ScaleType4KindE0ELNS_15FloatRoundStyleE2EaEENS1_15EpilogueDefaultEEEEEvvEEEEvNT_6ParamsE --------------------------
	.section	.text._ZN7cutlass13device_kernelINS_4gemm6kernel13GemmUniversalIN4cute5tupleIJiiiiEEENS1_10collective13CollectiveMmaINS1_34MainloopSm90TmaGmmaWarpSpecializedILi9ENS5_IJNS4_1CILi4EEENSA_ILi2EEENSA_ILi1EEEEEENS1_35KernelTmaWarpSpecializedCooperativeEEENS5_IJNSA_ILi128EEENSA_ILi256EEENSA_ILi64EEEEEEaNS5_IJlSD_lEEEaSL_NS4_8TiledMMAINS4_8MMA_AtomIJNS4_4SM904GMMA27MMA_64x256x32_S32S8S8_SS_TNEEEENS4_6LayoutINS5_IJSC_SD_SD_EEENS5_IJSD_NSA_ILi0EEESU_EEEEENS5_IJNS4_10UnderscoreESX_SX_EEEEENS4_23SM90_TMA_LOAD_MULTICASTENS4_14ComposedLayoutINS4_7SwizzleILi2ELi4ELi3EEENS4_18smem_ptr_flag_bitsILi8EEENSS_INS5_IJNSA_ILi8EEESJ_EEENS5_IJSJ_SD_EEEEEEEvNS4_8identityES10_S1A_vS1B_EENS_8epilogue10collective6detail29Sm90TmaWarpSpecializedAdapterINS1E_15DefaultEpilogueIaSL_SL_NS1D_6thread17LinearCombinationIaLi1EiiLNS1I_9ScaleType4KindE0ELNS_15FloatRoundStyleE2EaEENS1_15EpilogueDefaultEEEEEvvEEEEvNT_6ParamsE,"ax",@progbits
	.align	128
.text._ZN7cutlass13device_kernelINS_4gemm6kernel13GemmUniversalIN4cute5tupleIJiiiiEEENS1_10collective13CollectiveMmaINS1_34MainloopSm90TmaGmmaWarpSpecializedILi9ENS5_IJNS4_1CILi4EEENSA_ILi2EEENSA_ILi1EEEEEENS1_35KernelTmaWarpSpecializedCooperativeEEENS5_IJNSA_ILi128EEENSA_ILi256EEENSA_ILi64EEEEEEaNS5_IJlSD_lEEEaSL_NS4_8TiledMMAINS4_8MMA_AtomIJNS4_4SM904GMMA27MMA_64x256x32_S32S8S8_SS_TNEEEENS4_6LayoutINS5_IJSC_SD_SD_EEENS5_IJSD_NSA_ILi0EEESU_EEEEENS5_IJNS4_10UnderscoreESX_SX_EEEEENS4_23SM90_TMA_LOAD_MULTICASTENS4_14ComposedLayoutINS4_7SwizzleILi2ELi4ELi3EEENS4_18smem_ptr_flag_bitsILi8EEENSS_INS5_IJNSA_ILi8EEESJ_EEENS5_IJSJ_SD_EEEEEEEvNS4_8identityES10_S1A_vS1B_EENS_8epilogue10collective6detail29Sm90TmaWarpSpecializedAdapterINS1E_15DefaultEpilogueIaSL_SL_NS1D_6thread17LinearCombinationIaLi1EiiLNS1I_9ScaleType4KindE0ELNS_15FloatRoundStyleE2EaEENS1_15EpilogueDefaultEEEEEvvEEEEvNT_6ParamsE:
        .type           _ZN7cutlass13device_kernelINS_4gemm6kernel13GemmUniversalIN4cute5tupleIJiiiiEEENS1_10collective13CollectiveMmaINS1_34MainloopSm90TmaGmmaWarpSpecializedILi9ENS5_IJNS4_1CILi4EEENSA_ILi2EEENSA_ILi1EEEEEENS1_35KernelTmaWarpSpecializedCooperativeEEENS5_IJNSA_ILi128EEENSA_ILi256EEENSA_ILi64EEEEEEaNS5_IJlSD_lEEEaSL_NS4_8TiledMMAINS4_8MMA_AtomIJNS4_4SM904GMMA27MMA_64x256x32_S32S8S8_SS_TNEEEENS4_6LayoutINS5_IJSC_SD_SD_EEENS5_IJSD_NSA_ILi0EEESU_EEEEENS5_IJNS4_10UnderscoreESX_SX_EEEEENS4_23SM90_TMA_LOAD_MULTICASTENS4_14ComposedLayoutINS4_7SwizzleILi2ELi4ELi3EEENS4_18smem_ptr_flag_bitsILi8EEENSS_INS5_IJNSA_ILi8EEESJ_EEENS5_IJSJ_SD_EEEEEEEvNS4_8identityES10_S1A_vS1B_EENS_8epilogue10collective6detail29Sm90TmaWarpSpecializedAdapterINS1E_15DefaultEpilogueIaSL_SL_NS1D_6thread17LinearCombinationIaLi1EiiLNS1I_9ScaleType4KindE0ELNS_15FloatRoundStyleE2EaEENS1_15EpilogueDefaultEEEEEvvEEEEvNT_6ParamsE,@function
        .size           _ZN7cutlass13device_kernelINS_4gemm6kernel13GemmUniversalIN4cute5tupleIJiiiiEEENS1_10collective13CollectiveMmaINS1_34MainloopSm90TmaGmmaWarpSpecializedILi9ENS5_IJNS4_1CILi4EEENSA_ILi2EEENSA_ILi1EEEEEENS1_35KernelTmaWarpSpecializedCooperativeEEENS5_IJNSA_ILi128EEENSA_ILi256EEENSA_ILi64EEEEEEaNS5_IJlSD_lEEEaSL_NS4_8TiledMMAINS4_8MMA_AtomIJNS4_4SM904GMMA27MMA_64x256x32_S32S8S8_SS_TNEEEENS4_6LayoutINS5_IJSC_SD_SD_EEENS5_IJSD_NSA_ILi0EEESU_EEEEENS5_IJNS4_10UnderscoreESX_SX_EEEEENS4_23SM90_TMA_LOAD_MULTICASTENS4_14ComposedLayoutINS4_7SwizzleILi2ELi4ELi3EEENS4_18smem_ptr_flag_bitsILi8EEENSS_INS5_IJNSA_ILi8EEESJ_EEENS5_IJSJ_SD_EEEEEEEvNS4_8identityES10_S1A_vS1B_EENS_8epilogue10collective6detail29Sm90TmaWarpSpecializedAdapterINS1E_15DefaultEpilogueIaSL_SL_NS1D_6thread17LinearCombinationIaLi1EiiLNS1I_9ScaleType4KindE0ELNS_15FloatRoundStyleE2EaEENS1_15EpilogueDefaultEEEEEvvEEEEvNT_6ParamsE,(.L_x_342 - _ZN7cutlass13device_kernelINS_4gemm6kernel13GemmUniversalIN4cute5tupleIJiiiiEEENS1_10collective13CollectiveMmaINS1_34MainloopSm90TmaGmmaWarpSpecializedILi9ENS5_IJNS4_1CILi4EEENSA_ILi2EEENSA_ILi1EEEEEENS1_35KernelTmaWarpSpecializedCooperativeEEENS5_IJNSA_ILi128EEENSA_ILi256EEENSA_ILi64EEEEEEaNS5_IJlSD_lEEEaSL_NS4_8TiledMMAINS4_8MMA_AtomIJNS4_4SM904GMMA27MMA_64x256x32_S32S8S8_SS_TNEEEENS4_6LayoutINS5_IJSC_SD_SD_EEENS5_IJSD_NSA_ILi0EEESU_EEEEENS5_IJNS4_10UnderscoreESX_SX_EEEEENS4_23SM90_TMA_LOAD_MULTICASTENS4_14ComposedLayoutINS4_7SwizzleILi2ELi4ELi3EEENS4_18smem_ptr_flag_bitsILi8EEENSS_INS5_IJNSA_ILi8EEESJ_EEENS5_IJSJ_SD_EEEEEEEvNS4_8identityES10_S1A_vS1B_EENS_8epilogue10collective6detail29Sm90TmaWarpSpecializedAdapterINS1E_15DefaultEpilogueIaSL_SL_NS1D_6thread17LinearCombinationIaLi1EiiLNS1I_9ScaleType4KindE0ELNS_15FloatRoundStyleE2EaEENS1_15EpilogueDefaultEEEEEvvEEEEvNT_6ParamsE)
        .other          _ZN7cutlass13device_kernelINS_4gemm6kernel13GemmUniversalIN4cute5tupleIJiiiiEEENS1_10collective13CollectiveMmaINS1_34MainloopSm90TmaGmmaWarpSpecializedILi9ENS5_IJNS4_1CILi4EEENSA_ILi2EEENSA_ILi1EEEEEENS1_35KernelTmaWarpSpecializedCooperativeEEENS5_IJNSA_ILi128EEENSA_ILi256EEENSA_ILi64EEEEEEaNS5_IJlSD_lEEEaSL_NS4_8TiledMMAINS4_8MMA_AtomIJNS4_4SM904GMMA27MMA_64x256x32_S32S8S8_SS_TNEEEENS4_6LayoutINS5_IJSC_SD_SD_EEENS5_IJSD_NSA_ILi0EEESU_EEEEENS5_IJNS4_10UnderscoreESX_SX_EEEEENS4_23SM90_TMA_LOAD_MULTICASTENS4_14ComposedLayoutINS4_7SwizzleILi2ELi4ELi3EEENS4_18smem_ptr_flag_bitsILi8EEENSS_INS5_IJNSA_ILi8EEESJ_EEENS5_IJSJ_SD_EEEEEEEvNS4_8identityES10_S1A_vS1B_EENS_8epilogue10collective6detail29Sm90TmaWarpSpecializedAdapterINS1E_15DefaultEpilogueIaSL_SL_NS1D_6thread17LinearCombinationIaLi1EiiLNS1I_9ScaleType4KindE0ELNS_15FloatRoundStyleE2EaEENS1_15EpilogueDefaultEEEEEvvEEEEvNT_6ParamsE,@"STO_CUDA_ENTRY STV_DEFAULT"
_ZN7cutlass13device_kernelINS_4gemm6kernel13GemmUniversalIN4cute5tupleIJiiiiEEENS1_10collective13CollectiveMmaINS1_34MainloopSm90TmaGmmaWarpSpecializedILi9ENS5_IJNS4_1CILi4EEENSA_ILi2EEENSA_ILi1EEEEEENS1_35KernelTmaWarpSpecializedCooperativeEEENS5_IJNSA_ILi128EEENSA_ILi256EEENSA_ILi64EEEEEEaNS5_IJlSD_lEEEaSL_NS4_8TiledMMAINS4_8MMA_AtomIJNS4_4SM904GMMA27MMA_64x256x32_S32S8S8_SS_TNEEEENS4_6LayoutINS5_IJSC_SD_SD_EEENS5_IJSD_NSA_ILi0EEESU_EEEEENS5_IJNS4_10UnderscoreESX_SX_EEEEENS4_23SM90_TMA_LOAD_MULTICASTENS4_14ComposedLayoutINS4_7SwizzleILi2ELi4ELi3EEENS4_18smem_ptr_flag_bitsILi8EEENSS_INS5_IJNSA_ILi8EEESJ_EEENS5_IJSJ_SD_EEEEEEEvNS4_8identityES10_S1A_vS1B_EENS_8epilogue10collective6detail29Sm90TmaWarpSpecializedAdapterINS1E_15DefaultEpilogueIaSL_SL_NS1D_6thread17LinearCombinationIaLi1EiiLNS1I_9ScaleType4KindE0ELNS_15FloatRoundStyleE2EaEENS1_15EpilogueDefaultEEEEEvvEEEEvNT_6ParamsE:
[----:B------:R-:W0:Y:S01]  /*0000*/  LDC R1, c[0x0][0x28] ;  /* 0x00000a00ff017b82 */ /* 0x000e220000000800 */
[----:B------:R-:W1:Y:S01]  /*0010*/  S2R R18, SR_TID.X ;  /* 0x0000000000127919 */ /* 0x000e620000002100 */
[----:B------:R-:W-:Y:S01]  /*0020*/  ELECT P0, URZ, PT ;  /* 0x00000000003f782f */ /* 0x000fe20003800000 */
[----:B------:R-:W-:Y:S01]  /*0030*/  BSSY B0, `(.L_x_0) ;  /* 0x000000f000007945 */ /* 0x000fe20003800000 */
[--C-:B-1----:R-:W-:Y:S02]  /*0040*/  SHF.R.U32.HI R0, RZ, 0x5, R18.reuse ;  /* 0x00000005ff007819 */ /* 0x102fe40000011612 */
[----:B------:R-:W-:-:S03]  /*0050*/  SHF.R.U32.HI R3, RZ, 0x7, R18 ;  /* 0x00000007ff037819 */ /* 0x000fc60000011612 */
[----:B------:R-:W1:Y:S04]  /*0060*/  SHFL.IDX PT, R2, R0, RZ, 0x1f ;  /* 0x00001fff00027589 */ /* 0x000e6800000e0000 */
[----:B------:R2:W3:Y:S01]  /*0070*/  SHFL.IDX PT, R5, R3, RZ, 0x1f ;  /* 0x00001fff03057589 */ /* 0x0004e200000e0000 */
[----:B-1----:R-:W-:-:S13]  /*0080*/  ISETP.NE.OR P0, PT, R2, RZ, !P0 ;  /* 0x000000ff0200720c */ /* 0x002fda0004705670 */
[----:B0-23--:R-:W-:Y:S05]  /*0090*/  @P0 BRA `(.L_x_1) ;  /* 0x0000000000200947 */ /* 0x00dfea0003800000 */
[----:B------:R-:W-:Y:S02]  /*00a0*/  ULDC.64 UR4, c[0x0][0x198] ;  /* 0x0000660000047ab9 */ /* 0x000fe40000000a00 */
[----:B------:R-:W-:Y:S02]  /*00b0*/  UIADD3 UR6, UP0, UR4, 0xf0, URZ ;  /* 0x000000f004067890 */ /* 0x000fe4000ff1e03f */
[----:B------:R-:W-:Y:S02]  /*00c0*/  UIADD3 UR4, UP1, UR4, 0x1f0, URZ ;  /* 0x000001f004047890 */ /* 0x000fe4000ff3e03f */
[----:B------:R-:W-:Y:S02]  /*00d0*/  UIADD3.X UR7, URZ, UR5, URZ, UP0, !UPT ;  /* 0x000000053f077290 */ /* 0x000fe400087fe43f */
[----:B------:R-:W-:-:S07]  /*00e0*/  UIADD3.X UR5, URZ, UR5, URZ, UP1, !UPT ;  /* 0x000000053f057290 */ /* 0x000fce0008ffe43f */
[----:B------:R0:W-:Y:S02]  /*00f0*/  UTMACCTL.PF [UR6] ;  /* 0x00000000060079b9 */ /* 0x0001e40008040000 */
[----:B------:R0:W-:Y:S02]  /*0100*/  UTMACCTL.PF [UR4] ;  /* 0x00000000040079b9 */ /* 0x0001e40008040000 */
[----:B0-----:R-:W-:Y:S01]  /*0110*/  NOP ;  /* 0x0000000000007918 */ /* 0x001fe20000000000 */
.L_x_1:
[----:B------:R-:W-:Y:S05]  /*0120*/  BSYNC B0 ;  /* 0x0000000000007941 */ /* 0x000fea0003800000 */
.L_x_0:
[----:B------:R-:W0:Y:S02]  /*0130*/  SHFL.IDX PT, R3, R0, RZ, 0x1f ;  /* 0x00001fff00037589 */ /* 0x000e2400000e0000 */
[----:B0-----:R-:W-:-:S13]  /*0140*/  ISETP.NE.AND P0, PT, R3, RZ, PT ;  /* 0x000000ff0300720c */ /* 0x001fda0003f05270 */
[----:B------:R-:W-:Y:S05]  /*0150*/  @P0 BRA `(.L_x_2) ;  /* 0x00000000008c0947 */ /* 0x000fea0003800000 */
[----:B------:R-:W-:Y:S01]  /*0160*/  ELECT P0, URZ, PT ;  /* 0x00000000003f782f */ /* 0x000fe20003800000 */
[----:B------:R-:W-:-:S12]  /*0170*/  BSSY B0, `(.L_x_2) ;  /* 0x0000021000007945 */ /* 0x000fd80003800000 */
[----:B------:R-:W-:Y:S05]  /*0180*/  @!P0 BRA `(.L_x_3) ;  /* 0x00000000007c8947 */ /* 0x000fea0003800000 */
[----:B------:R-:W0:Y:S01]  /*0190*/  S2UR UR8, SR_CgaCtaId ;  /* 0x00000000000879c3 */ /* 0x000e220000008800 */
[----:B------:R-:W-:Y:S01]  /*01a0*/  UMOV UR4, 0x400 ;  /* 0x0000040000047882 */ /* 0x000fe20000000000 */
[----:B------:R-:W-:Y:S01]  /*01b0*/  UMOV UR5, 0x1 ;  /* 0x0000000100057882 */ /* 0x000fe20000000000 */
[----:B------:R-:W-:Y:S02]  /*01c0*/  UMOV UR6, 0xa ;  /* 0x0000000a00067882 */ /* 0x000fe40000000000 */
[----:B------:R-:W-:-:S04]  /*01d0*/  UIADD3 UR6, -UR6, 0x100000, URZ ;  /* 0x0010000006067890 */ /* 0x000fc8000fffe13f */
[----:B------:R-:W-:Y:S02]  /*01e0*/  USHF.L.U32 UR7, UR6, 0xb, URZ ;  /* 0x0000000b06077899 */ /* 0x000fe4000800063f */
[----:B------:R-:W-:Y:S02]  /*01f0*/  USHF.L.U32 UR6, UR6, 0x1, URZ ;  /* 0x0000000106067899 */ /* 0x000fe4000800063f */
[----:B0-----:R-:W-:Y:S02]  /*0200*/  ULEA UR8, UR8, UR4, 0x18 ;  /* 0x0000000408087291 */ /* 0x001fe4000f8ec03f */
[----:B------:R-:W-:-:S04]  /*0210*/  UIADD3 UR4, -UR5, 0x100000, URZ ;  /* 0x0010000005047890 */ /* 0x000fc8000fffe13f */
[----:B------:R-:W-:Y:S02]  /*0220*/  USHF.L.U32 UR5, UR4, 0xb, URZ ;  /* 0x0000000b04057899 */ /* 0x000fe4000800063f */
[----:B------:R-:W-:Y:S01]  /*0230*/  USHF.L.U32 UR4, UR4, 0x1, URZ ;  /* 0x0000000104047899 */ /* 0x000fe2000800063f */
[----:B------:R-:W0:Y:S11]  /*0240*/  FENCE.VIEW.ASYNC.S ;  /* 0x00000000000073c6 */ /* 0x000e360000000000 */
[----:B0-----:R0:W1:Y:S01]  /*0250*/  SYNCS.EXCH.64 URZ, [UR8], UR4 ;  /* 0x00000004083f75b2 */ /* 0x0010620008000100 */
[----:B------:R0:W2:Y:S01]  /*0260*/  SYNCS.EXCH.64 URZ, [UR8+0x48], UR6 ;  /* 0x00004806083f75b2 */ /* 0x0000a20008000100 */
[----:B------:R0:W3:Y:S01]  /*0270*/  SYNCS.EXCH.64 URZ, [UR8+0x8], UR4 ;  /* 0x00000804083f75b2 */ /* 0x0000e20008000100 */
[----:B------:R0:W4:Y:S01]  /*0280*/  SYNCS.EXCH.64 URZ, [UR8+0x50], UR6 ;  /* 0x00005006083f75b2 */ /* 0x0001220008000100 */
[----:B------:R0:W0:Y:S01]  /*0290*/  SYNCS.EXCH.64 URZ, [UR8+0x10], UR4 ;  /* 0x00001004083f75b2 */ /* 0x0000220008000100 */
        /* <DEDUP_REMOVED lines=13> */
[----:B------:R-:W-:Y:S01]  /*0370*/  NOP ;  /* 0x0000000000007918 */ /* 0x000fe20000000000 */
.L_x_3:
[----:B0-----:R-:W-:Y:S05]  /*0380*/  BSYNC B0 ;  /* 0x0000000000007941 */ /* 0x001fea0003800000 */
.L_x_2:
[----:B------:R-:W-:Y:S01]  /*0390*/  SHF.R.S32.HI R7, RZ, 0x1f, R18 ;  /* 0x0000001fff077819 */ /* 0x000fe20000011412 */
[----:B------:R-:W0:Y:S01]  /*03a0*/  SHFL.IDX PT, R0, R0, RZ, 0x1f ;  /* 0x00001fff00007589 */ /* 0x000e2200000e0000 */
[----:B------:R-:W5:Y:S01]  /*03b0*/  S2UR UR8, SR_CTAID.X ;  /* 0x00000000000879c3 */ /* 0x000f620000002500 */
[----:B------:R-:W-:Y:S02]  /*03c0*/  ELECT P0, URZ, PT ;  /* 0x00000000003f782f */ /* 0x000fe40003800000 */
[----:B------:R-:W-:Y:S01]  /*03d0*/  LEA.HI R7, R7, R18, RZ, 0x7 ;  /* 0x0000001207077211 */ /* 0x000fe200078f38ff */
[----:B------:R-:W1:Y:S01]  /*03e0*/  S2R R4, SR_CTAID.Y ;  /* 0x0000000000047919 */ /* 0x000e620000002600 */
[----:B------:R-:W-:Y:S01]  /*03f0*/  SHF.R.S32.HI R8, RZ, 0x1f, R3 ;  /* 0x0000001fff087819 */ /* 0x000fe20000011403 */
[----:B------:R-:W-:Y:S01]  /*0400*/  ULDC UR4, c[0x0][0x150] ;  /* 0x0000540000047ab9 */ /* 0x000fe20000000800 */
[----:B------:R-:W-:Y:S01]  /*0410*/  LOP3.LUT R7, R7, 0xffffff80, RZ, 0xc0, !PT ;  /* 0xffffff8007077812 */ /* 0x000fe200078ec0ff */
[----:B------:R-:W-:Y:S01]  /*0420*/  NOP ;  /* 0x0000000000007918 */ /* 0x000fe20000000000 */
[----:B------:R-:W-:Y:S01]  /*0430*/  LEA.HI R8, R8, R3, RZ, 0x2 ;  /* 0x0000000308087211 */ /* 0x000fe200078f10ff */
[----:B------:R-:W2:Y:S01]  /*0440*/  LDC R10, c[0x0][0x144] ;  /* 0x00005100ff0a7b82 */ /* 0x000ea20000000800 */
[----:B------:R-:W-:Y:S01]  /*0450*/  NOP ;  /* 0x0000000000007918 */ /* 0x000fe20000000000 */
[----:B------:R-:W-:Y:S01]  /*0460*/  IMAD.IADD R6, R18, 0x1, -R7 ;  /* 0x0000000112067824 */ /* 0x000fe200078e0a07 */
[----:B------:R-:W-:Y:S01]  /*0470*/  LOP3.LUT R8, R8, 0x3ffffffc, RZ, 0xc0, !PT ;  /* 0x3ffffffc08087812 */ /* 0x000fe200078ec0ff */
[----:B------:R-:W-:Y:S01]  /*0480*/  IMAD.MOV.U32 R23, RZ, RZ, 0x1 ;  /* 0x00000001ff177424 */ /* 0x000fe200078e00ff */
[----:B------:R-:W-:-:S02]  /*0490*/  ISETP.NE.AND P3, PT, R5, RZ, PT ;  /* 0x000000ff0500720c */ /* 0x000fc40003f65270 */
[----:B------:R-:W-:Y:S01]  /*04a0*/  SHF.R.S32.HI R7, RZ, 0x1f, R6 ;  /* 0x0000001fff077819 */ /* 0x000fe20000011406 */
[----:B------:R-:W-:Y:S01]  /*04b0*/  IMAD.IADD R8, R3, 0x1, -R8 ;  /* 0x0000000103087824 */ /* 0x000fe200078e0a08 */
[----:B------:R-:W3:Y:S02]  /*04c0*/  LDC R12, c[0x0][0x140] ;  /* 0x00005000ff0c7b82 */ /* 0x000ee40000000800 */
[----:B------:R-:W-:Y:S02]  /*04d0*/  LEA.HI R7, R7, R6, RZ, 0x3 ;  /* 0x0000000607077211 */ /* 0x000fe400078f18ff */
[----:B0-----:R-:W-:Y:S02]  /*04e0*/  ISETP.NE.OR P0, PT, R0, RZ, !P0 ;  /* 0x000000ff0000720c */ /* 0x001fe40004705670 */
[--C-:B------:R-:W-:Y:S02]  /*04f0*/  SHF.R.S32.HI R0, RZ, 0x3, R7.reuse ;  /* 0x00000003ff007819 */ /* 0x100fe40000011407 */
[----:B------:R-:W-:-:S02]  /*0500*/  SHF.R.S32.HI R7, RZ, 0x1f, R7 ;  /* 0x0000001fff077819 */ /* 0x000fc40000011407 */
[----:B-----5:R-:W-:Y:S02]  /*0510*/  I2FP.F32.U32 R9, UR8 ;  /* 0x0000000800097c45 */ /* 0x020fe40008201000 */
[----:B------:R-:W-:-:S03]  /*0520*/  LEA.HI R7, R7, R0, RZ, 0x2 ;  /* 0x0000000007077211 */ /* 0x000fc600078f10ff */
[----:B------:R-:W-:Y:S01]  /*0530*/  FMUL R9, R9, UR4 ;  /* 0x0000000409097c20 */ /* 0x000fe20008400000 */
[----:B------:R-:W-:Y:S01]  /*0540*/  LOP3.LUT R7, R7, 0xfffffffc, RZ, 0xc0, !PT ;  /* 0xfffffffc07077812 */ /* 0x000fe200078ec0ff */
[----:B------:R-:W-:Y:S01]  /*0550*/  VOTEU.ALL UP0, P0 ;  /* 0x00000000003f7886 */ /* 0x000fe20000000000 */
[----:B-1----:R-:W-:Y:S01]  /*0560*/  I2FP.F32.U32 R11, R4 ;  /* 0x00000004000b7245 */ /* 0x002fe20000201000 */
[----:B------:R-:W-:Y:S01]  /*0570*/  ULDC UR4, c[0x0][0x154] ;  /* 0x0000550000047ab9 */ /* 0x000fe20000000800 */
[----:B------:R-:W-:Y:S01]  /*0580*/  VOTEU.ALL UP1, P0 ;  /* 0x00000000003f7886 */ /* 0x000fe20000020000 */
[----:B------:R-:W-:Y:S01]  /*0590*/  IMAD.IADD R7, R0, 0x1, -R7 ;  /* 0x0000000100077824 */ /* 0x000fe200078e0a07 */
[----:B------:R-:W0:Y:S01]  /*05a0*/  F2I.U32.TRUNC.NTZ R9, R9 ;  /* 0x0000000900097305 */ /* 0x000e22000020f000 */
[----:B------:R-:W1:Y:S01]  /*05b0*/  @!UP0 S2UR UR7, SR_CgaCtaId ;  /* 0x00000000000789c3 */ /* 0x000e620000008800 */
[----:B------:R-:W-:Y:S01]  /*05c0*/  @!UP0 UMOV UR6, 0x400 ;  /* 0x0000040000068882 */ /* 0x000fe20000000000 */
[----:B------:R-:W-:Y:S01]  /*05d0*/  IMAD R8, R8, 0x4, R7 ;  /* 0x0000000408087824 */ /* 0x000fe200078e0207 */
[----:B---3--:R-:W-:-:S04]  /*05e0*/  ISETP.EQ.U32.AND P2, PT, R12, 0x1, PT ;  /* 0x000000010c00780c */ /* 0x008fc80003f42070 */
[----:B------:R-:W-:-:S04]  /*05f0*/  SHF.R.S32.HI R3, RZ, 0x1f, R8 ;  /* 0x0000001fff037819 */ /* 0x000fc80000011408 */
[----:B------:R-:W-:Y:S01]  /*0600*/  LEA.HI R0, R3, R8, RZ, 0x2 ;  /* 0x0000000803007211 */ /* 0x000fe200078f10ff */
[----:B0-----:R-:W-:-:S03]  /*0610*/  IMAD.MOV R7, RZ, RZ, -R9 ;  /* 0x000000ffff077224 */ /* 0x001fc600078e0a09 */
[----:B------:R-:W-:Y:S01]  /*0620*/  LOP3.LUT R9, R0, 0xfffffffc, RZ, 0xc0, !PT ;  /* 0xfffffffc00097812 */ /* 0x000fe200078ec0ff */
[----:B--2---:R-:W-:Y:S02]  /*0630*/  IMAD R3, R10, R7, UR8 ;  /* 0x000000080a037e24 */ /* 0x004fe4000f8e0207 */
[----:B------:R-:W-:Y:S02]  /*0640*/  FMUL R10, R11, UR4 ;  /* 0x000000040b0a7c20 */ /* 0x000fe40008400000 */
[C---:B------:R-:W-:Y:S01]  /*0650*/  IMAD.IADD R0, R8.reuse, 0x1, -R9 ;  /* 0x0000000108007824 */ /* 0x040fe200078e0a09 */
[----:B------:R-:W0:Y:S01]  /*0660*/  LDC R7, c[0x0][0x148] ;  /* 0x00005200ff077b82 */ /* 0x000e220000000800 */
[----:B------:R-:W-:Y:S01]  /*0670*/  SHF.R.S32.HI R9, RZ, 0x1f, R2 ;  /* 0x0000001fff097819 */ /* 0x000fe20000011402 */
[----:B------:R-:W-:Y:S01]  /*0680*/  IMAD.SHL.U32 R11, R8, 0x4, RZ ;  /* 0x00000004080b7824 */ /* 0x000fe200078e00ff */
[----:B------:R-:W-:Y:S01]  /*0690*/  UMOV UR4, 0x20 ;  /* 0x0000002000047882 */ /* 0x000fe20000000000 */
[----:B------:R-:W-:Y:S01]  /*06a0*/  ISETP.NE.AND P4, PT, R0, R3, PT ;  /* 0x000000030000720c */ /* 0x000fe20003f85270 */
[----:B------:R-:W2:Y:S01]  /*06b0*/  F2I.U32.TRUNC.NTZ R10, R10 ;  /* 0x0000000a000a7305 */ /* 0x000ea2000020f000 */
[----:B------:R-:W-:Y:S01]  /*06c0*/  LEA.HI R9, R9, R2, RZ, 0x2 ;  /* 0x0000000209097211 */ /* 0x000fe200078f10ff */
[----:B------:R-:W-:-:S04]  /*06d0*/  @!UP0 UIADD3 UR4, -UR4, 0x100000, URZ ;  /* 0x0010000004048890 */ /* 0x000fc8000fffe13f */
[----:B------:R-:W-:Y:S02]  /*06e0*/  @!UP0 USHF.L.U32 UR5, UR4, 0xb, URZ ;  /* 0x0000000b04058899 */ /* 0x000fe4000800063f */
[----:B------:R-:W-:Y:S01]  /*06f0*/  @!UP0 USHF.L.U32 UR4, UR4, 0x1, URZ ;  /* 0x0000000104048899 */ /* 0x000fe2000800063f */
[----:B------:R-:W-:Y:S01]  /*0700*/  LOP3.LUT R152, R8, 0xc, R11, 0x78, !PT ;  /* 0x0000000c08987812 */ /* 0x000fe200078e780b */
[----:B-1----:R-:W-:Y:S01]  /*0710*/  @!UP0 ULEA UR6, UR7, UR6, 0x18 ;  /* 0x0000000607068291 */ /* 0x002fe2000f8ec03f */
[----:B------:R-:W-:Y:S01]  /*0720*/  LOP3.LUT R9, R9, 0xfffffffc, RZ, 0xc0, !PT ;  /* 0xfffffffc09097812 */ /* 0x000fe200078ec0ff */
[----:B------:R-:W-:Y:S01]  /*0730*/  VOTEU.ALL UP0, P0 ;  /* 0x00000000003f7886 */ /* 0x000fe20000000000 */
[----:B------:R-:W-:Y:S01]  /*0740*/  LOP3.LUT P0, RZ, R6, 0x7, RZ, 0xc0, !PT ;  /* 0x0000000706ff7812 */ /* 0x000fe2000780c0ff */
[----:B------:R-:W-:Y:S02]  /*0750*/  VIADD R6, R5, 0xffffffff ;  /* 0xffffffff05067836 */ /* 0x000fe40000000000 */
[----:B------:R-:W-:Y:S01]  /*0760*/  IMAD.IADD R0, R2, 0x1, -R9 ;  /* 0x0000000102007824 */ /* 0x000fe200078e0a09 */
[----:B------:R-:W-:-:S02]  /*0770*/  ISETP.LT.U32.AND P0, PT, R152, 0x8, !P0 ;  /* 0x000000089800780c */ /* 0x000fc40004701070 */
[----:B------:R-:W-:Y:S01]  /*0780*/  @P4 SHF.R.S32.HI R9, RZ, 0x1f, R152 ;  /* 0x0000001fff094819 */ /* 0x000fe20000011498 */
[----:B--2---:R-:W-:Y:S01]  /*0790*/  IMAD.MOV R21, RZ, RZ, -R10 ;  /* 0x000000ffff157224 */ /* 0x004fe200078e0a0a */
[C---:B------:R-:W-:Y:S01]  /*07a0*/  ISETP.NE.AND P1, PT, R0.reuse, 0x3, PT ;  /* 0x000000030000780c */ /* 0x040fe20003f25270 */
[----:B------:R-:W1:Y:S02]  /*07b0*/  FENCE.VIEW.ASYNC.S ;  /* 0x00000000000073c6 */ /* 0x000e640000000000 */
[----:B-1----:R1:W2:Y:S01]  /*07c0*/  @!UP0 SYNCS.EXCH.64 URZ, [UR6+0xa0], UR4 ;  /* 0x0000a004063f85b2 */ /* 0x0022a20008000100 */
[----:B------:R-:W-:Y:S01]  /*07d0*/  @P4 LEA.HI R9, R9, R152, RZ, 0x2 ;  /* 0x0000009809094211 */ /* 0x000fe200078f10ff */
[----:B0-----:R-:W-:Y:S01]  /*07e0*/  IMAD R2, R7, R21, R4 ;  /* 0x0000001507027224 */ /* 0x001fe200078e0204 */
[----:B------:R-:W-:Y:S02]  /*07f0*/  ISETP.EQ.OR P1, PT, R0, RZ, !P1 ;  /* 0x000000ff0000720c */ /* 0x000fe40004f22670 */
[----:B------:R-:W-:-:S02]  /*0800*/  @P4 SHF.R.S32.HI R9, RZ, 0x2, R9 ;  /* 0x00000002ff094819 */ /* 0x000fc40000011409 */
[----:B------:R-:W-:Y:S02]  /*0810*/  ISETP.EQ.AND P1, PT, R5, RZ, P1 ;  /* 0x000000ff0500720c */ /* 0x000fe40000f22270 */
[----:B------:R-:W-:Y:S02]  /*0820*/  @P4 ISETP.NE.AND P5, PT, R9, R2, PT ;  /* 0x000000020900420c */ /* 0x000fe40003fa5270 */
[----:B------:R-:W-:Y:S02]  /*0830*/  ISETP.GE.U32.AND P6, PT, R6, 0x2, PT ;  /* 0x000000020600780c */ /* 0x000fe40003fc6070 */
[----:B------:R-:W-:Y:S02]  /*0840*/  SEL R2, RZ, 0x1, !P0 ;  /* 0x00000001ff027807 */ /* 0x000fe40004000000 */
[----:B------:R-:W-:Y:S01]  /*0850*/  @P4 SEL R23, RZ, 0x1, P5 ;  /* 0x00000001ff174807 */ /* 0x000fe20002800000 */
[----:B------:R1:W0:Y:S01]  /*0860*/  @!UP1 SYNCS.EXCH.64 URZ, [UR6+0xa8], UR4 ;  /* 0x0000a804063f95b2 */ /* 0x0002220008000100 */
[----:B------:R-:W-:Y:S01]  /*0870*/  SEL R19, RZ, 0x1, !P1 ;  /* 0x00000001ff137807 */ /* 0x000fe20004800000 */
[----:B------:R-:W-:Y:S01]  /*0880*/  NOP ;  /* 0x0000000000007918 */ /* 0x000fe20000000000 */
[----:B------:R-:W-:-:S02]  /*0890*/  LOP3.LUT R23, R23, R2, RZ, 0xc0, !PT ;  /* 0x0000000217177212 */ /* 0x000fc400078ec0ff */
[----:B------:R-:W-:Y:S01]  /*08a0*/  SEL R19, R19, 0x2, P6 ;  /* 0x0000000213137807 */ /* 0x000fe20003000000 */
[----:B-12---:R-:W-:Y:S06]  /*08b0*/  @!P2 BRA `(.L_x_4) ;  /* 0x000000000008a947 */ /* 0x006fec0003800000 */
[----:B0---4-:R-:W-:Y:S01]  /*08c0*/  UCGABAR_ARV ;  /* 0x00000000000079c7 */ /* 0x011fe20008000000 */
[----:B------:R-:W-:Y:S05]  /*08d0*/  BRA `(.L_x_5) ;  /* 0x0000000000047947 */ /* 0x000fea0003800000 */
.L_x_4:
[----:B0---4-:R-:W-:Y:S01]  /*08e0*/  NOP ;  /* 0x0000000000007918 */ /* 0x011fe20000000000 */
.L_x_5:
[----:B------:R-:W0:Y:S01]  /*08f0*/  LDC R2, c[0x0][0x65c] ;  /* 0x00019700ff027b82 */ /* 0x000e220000000800 */
[----:B------:R-:W-:Y:S02]  /*0900*/  IMAD.U32 R8, RZ, RZ, UR8 ;  /* 0x00000008ff087e24 */ /* 0x000fe4000f8e00ff */
[----:B------:R-:W-:Y:S01]  /*0910*/  IMAD.MOV.U32 R9, RZ, RZ, RZ ;  /* 0x000000ffff097224 */ /* 0x000fe200078e00ff */
[----:B0-----:R-:W-:-:S04]  /*0920*/  ISETP.NE.AND P1, PT, R2, 0x1, PT ;  /* 0x000000010200780c */ /* 0x001fc80003f25270 */
[----:B------:R-:W-:-:S09]  /*0930*/  P2R R5, PR, RZ, 0x2 ;  /* 0x00000002ff057803 */ /* 0x000fd20000000000 */
[----:B------:R-:W0:Y:S01]  /*0940*/  @P1 LDC R17, c[0x0][0x10] ;  /* 0x00000400ff111b82 */ /* 0x000e220000000800 */
[----:B------:R-:W-:Y:S02]  /*0950*/  @P1 IMAD.MOV.U32 R5, RZ, RZ, RZ ;  /* 0x000000ffff051224 */ /* 0x000fe400078e00ff */
[----:B------:R-:W-:-:S05]  /*0960*/  @P1 IMAD.MOV.U32 R13, RZ, RZ, RZ ;  /* 0x000000ffff0d1224 */ /* 0x000fca00078e00ff */
[----:B------:R-:W1:Y:S01]  /*0970*/  @!P1 LDC R11, c[0x0][0xc] ;  /* 0x00000300ff0b9b82 */ /* 0x000e620000000800 */
[----:B0-----:R-:W-:-:S04]  /*0980*/  @P1 IMAD.WIDE.U32 R16, R17, UR8, R4 ;  /* 0x0000000811101c25 */ /* 0x001fc8000f8e0004 */
[----:B------:R-:W-:Y:S02]  /*0990*/  @P1 IMAD.IADD R17, R17, 0x1, R13 ;  /* 0x0000000111111824 */ /* 0x000fe400078e020d */
[----:B-1----:R-:W-:-:S04]  /*09a0*/  @!P1 IMAD.WIDE.U32 R8, R4, R11, R8 ;  /* 0x0000000b04089225 */ /* 0x002fc800078e0008 */
[----:B------:R-:W-:Y:S02]  /*09b0*/  @!P1 IMAD.MOV.U32 R16, RZ, RZ, R8 ;  /* 0x000000ffff109224 */ /* 0x000fe400078e0008 */
[----:B------:R-:W-:Y:S01]  /*09c0*/  @!P1 IMAD.MOV.U32 R17, RZ, RZ, R9 ;  /* 0x000000ffff119224 */ /* 0x000fe200078e0009 */
[----:B------:R-:W-:Y:S06]  /*09d0*/  @!P2 BRA `(.L_x_6) ;  /* 0x00000000000ca947 */ /* 0x000fec0003800000 */
[----:B------:R-:W-:Y:S01]  /*09e0*/  UCGABAR_WAIT ;  /* 0x0000000000007dc7 */ /* 0x000fe20008000000 */
[----:B------:R-:W-:Y:S01]  /*09f0*/  CCTL.IVALL ;  /* 0x00000000ff00798f */ /* 0x000fe20002000000 */
[----:B------:R-:W-:Y:S05]  /*0a00*/  BRA `(.L_x_7) ;  /* 0x0000000000047947 */ /* 0x000fea0003800000 */
.L_x_6:
[----:B------:R-:W-:Y:S06]  /*0a10*/  BAR.SYNC.DEFER_BLOCKING 0x0 ;  /* 0x0000000000007b1d */ /* 0x000fec0000010000 */
.L_x_7:
[----:B------:R-:W-:Y:S05]  /*0a20*/  @!P3 BRA `(.L_x_8) ;  /* 0x0000007c009cb947 */ /* 0x000fea0003800000 */
[----:B------:R-:W-:-:S13]  /*0a30*/  ISETP.GT.U32.AND P0, PT, R6, 0x1, PT ;  /* 0x000000010600780c */ /* 0x000fda0003f04070 */
[----:B------:R-:W-:Y:S05]  /*0a40*/  @P0 EXIT ;  /* 0x000000000000094d */ /* 0x000fea0003800000 */
[----:B------:R-:W-:Y:S01]  /*0a50*/  ULDC.64 UR4, c[0x0][0x650] ;  /* 0x0001940000047ab9 */ /* 0x000fe20000000a00 */
[----:B------:R-:W-:Y:S01]  /*0a60*/  PRMT R0, RZ, 0x7610, R0 ;  /* 0x00007610ff007816 */ /* 0x000fe20000000000 */
[----:B------:R-:W-:Y:S01]  /*0a70*/  IMAD.MOV.U32 R154, RZ, RZ, -0x1 ;  /* 0xffffffffff9a7424 */ /* 0x000fe200078e00ff */
[----:B------:R-:W-:Y:S01]  /*0a80*/  ISETP.GE.U32.AND P0, PT, R16, UR4, PT ;  /* 0x0000000410007c0c */ /* 0x000fe2000bf06070 */
[----:B------:R-:W-:Y:S02]  /*0a90*/  IMAD.MOV.U32 R153, RZ, RZ, -0x1 ;  /* 0xffffffffff997424 */ /* 0x000fe400078e00ff */
[----:B------:R-:W-:Y:S01]  /*0aa0*/  IMAD.MOV.U32 R22, RZ, RZ, -0x1 ;  /* 0xffffffffff167424 */ /* 0x000fe200078e00ff */
[----:B------:R-:W-:-:S13]  /*0ab0*/  ISETP.GE.U32.AND.EX P0, PT, R17, UR5, PT, P0 ;  /* 0x0000000511007c0c */ /* 0x000fda000bf06100 */
[----:B------:R-:W-:Y:S05]  /*0ac0*/  @P0 BRA `(.L_x_9) ;  /* 0x00000004002c0947 */ /* 0x000fea0003800000 */
[----:B------:R-:W0:Y:S01]  /*0ad0*/  LDC.64 R24, c[0x0][0x628] ;  /* 0x00018a00ff187b82 */ /* 0x000e220000000a00 */
[----:B------:R-:W-:Y:S02]  /*0ae0*/  IMAD.MOV.U32 R8, RZ, RZ, R16 ;  /* 0x000000ffff087224 */ /* 0x000fe400078e0010 */
[----:B------:R-:W-:-:S05]  /*0af0*/  IMAD.MOV.U32 R9, RZ, RZ, R17 ;  /* 0x000000ffff097224 */ /* 0x000fca00078e0011 */
[----:B------:R-:W1:Y:S08]  /*0b00*/  LDC R0, c[0x0][0x630] ;  /* 0x00018c00ff007b82 */ /* 0x000e700000000800 */
[----:B------:R-:W2:Y:S01]  /*0b10*/  LDC.64 R26, c[0x0][0x620] ;  /* 0x00018800ff1a7b82 */ /* 0x000ea20000000a00 */
[----:B0-----:R-:W-:-:S04]  /*0b20*/  ISETP.NE.U32.AND P0, PT, R24, RZ, PT ;  /* 0x000000ff1800720c */ /* 0x001fc80003f05070 */
[----:B------:R-:W-:-:S13]  /*0b30*/  ISETP.NE.AND.EX P0, PT, R25, RZ, PT, P0 ;  /* 0x000000ff1900720c */ /* 0x000fda0003f05300 */
[----:B-12---:R-:W-:Y:S05]  /*0b40*/  @!P0 BRA `(.L_x_10) ;  /* 0x0000000000288947 */ /* 0x006fea0003800000 */
[----:B------:R-:W0:Y:S02]  /*0b50*/  LDC R13, c[0x0][0x634] ;  /* 0x00018d00ff0d7b82 */ /* 0x000e240000000800 */
[----:B0-----:R-:W-:-:S05]  /*0b60*/  IADD3 R13, P0, R16, R13, RZ ;  /* 0x0000000d100d7210 */ /* 0x001fca0007f1e0ff */
[----:B------:R-:W-:-:S04]  /*0b70*/  IMAD.X R15, RZ, RZ, R17, P0 ;  /* 0x000000ffff0f7224 */ /* 0x000fc800000e0611 */
[----:B------:R-:W-:-:S04]  /*0b80*/  IMAD.WIDE.U32 R8, R15, R24, RZ ;  /* 0x000000180f087225 */ /* 0x000fc800078e00ff */
[----:B------:R-:W-:-:S04]  /*0b90*/  IMAD.WIDE.U32 R10, P0, R13, R25, R8 ;  /* 0x000000190d0a7225 */ /* 0x000fc80007800008 */
[----:B------:R-:W-:-:S04]  /*0ba0*/  IMAD.WIDE.U32 R8, R13, R24, RZ ;  /* 0x000000180d087225 */ /* 0x000fc800078e00ff */
[----:B------:R-:W-:Y:S01]  /*0bb0*/  IMAD.X R13, RZ, RZ, RZ, P0 ;  /* 0x000000ffff0d7224 */ /* 0x000fe200000e06ff */
[----:B------:R-:W-:Y:S01]  /*0bc0*/  IADD3 RZ, P0, R9, R10, RZ ;  /* 0x0000000a09ff7210 */ /* 0x000fe20007f1e0ff */
[----:B------:R-:W-:-:S04]  /*0bd0*/  IMAD.MOV.U32 R12, RZ, RZ, R11 ;  /* 0x000000ffff0c7224 */ /* 0x000fc800078e000b */
[----:B------:R-:W-:-:S08]  /*0be0*/  IMAD.WIDE.U32.X R8, R15, R25, R12, P0 ;  /* 0x000000190f087225 */ /* 0x000fd000000e040c */
.L_x_10:
[----:B------:R-:W0:Y:S01]  /*0bf0*/  LDC.64 R24, c[0x0][0x640] ;  /* 0x00019000ff187b82 */ /* 0x000e220000000a00 */
[-CC-:B------:R-:W-:Y:S01]  /*0c00*/  SHF.R.U64 R28, R8, R0.reuse, R9.reuse ;  /* 0x00000000081c7219 */ /* 0x180fe20000001209 */
[----:B------:R-:W-:Y:S01]  /*0c10*/  IMAD R30, R7, R21, R4 ;  /* 0x00000015071e7224 */ /* 0x000fe200078e0204 */
[----:B------:R-:W-:Y:S01]  /*0c20*/  SHF.R.U32.HI R0, RZ, R0, R9 ;  /* 0x00000000ff007219 */ /* 0x000fe20000011609 */
[----:B------:R-:W-:Y:S01]  /*0c30*/  IMAD.MOV.U32 R21, RZ, RZ, 0x1 ;  /* 0x00000001ff157424 */ /* 0x000fe200078e00ff */
[----:B------:R-:W-:-:S03]  /*0c40*/  IADD3 R5, P0, RZ, -R28, RZ ;  /* 0x8000001cff057210 */ /* 0x000fc60007f1e0ff */
[----:B------:R-:W1:Y:S02]  /*0c50*/  LDC R6, c[0x0][0x618] ;  /* 0x00018600ff067b82 */ /* 0x000e640000000800 */
[----:B------:R-:W-:-:S04]  /*0c60*/  IMAD.X R9, RZ, RZ, ~R0, P0 ;  /* 0x000000ffff097224 */ /* 0x000fc800000e0e00 */
[-C--:B------:R-:W-:Y:S02]  /*0c70*/  IMAD R0, R9, R26.reuse, RZ ;  /* 0x0000001a09007224 */ /* 0x080fe400078e02ff */
[----:B------:R-:W2:Y:S01]  /*0c80*/  LDC R11, c[0x0][0x608] ;  /* 0x00018200ff0b7b82 */ /* 0x000ea20000000800 */
[----:B------:R-:W-:-:S04]  /*0c90*/  IMAD.WIDE.U32 R8, R5, R26, R16 ;  /* 0x0000001a05087225 */ /* 0x000fc800078e0010 */
[----:B------:R-:W-:-:S03]  /*0ca0*/  IMAD R5, R5, R27, R0 ;  /* 0x0000001b05057224 */ /* 0x000fc600078e0200 */
[----:B------:R-:W3:Y:S01]  /*0cb0*/  LDC R12, c[0x0][0x658] ;  /* 0x00019600ff0c7b82 */ /* 0x000ee20000000800 */
[----:B0-----:R-:W-:Y:S01]  /*0cc0*/  ISETP.NE.U32.AND P0, PT, R24, RZ, PT ;  /* 0x000000ff1800720c */ /* 0x001fe20003f05070 */
[----:B------:R-:W-:Y:S02]  /*0cd0*/  IMAD.IADD R5, R9, 0x1, R5 ;  /* 0x0000000109057824 */ /* 0x000fe400078e0205 */
[----:B------:R-:W-:Y:S01]  /*0ce0*/  IMAD.MOV.U32 R9, RZ, RZ, -0x1 ;  /* 0xffffffffff097424 */ /* 0x000fe200078e00ff */
[----:B------:R-:W-:-:S03]  /*0cf0*/  ISETP.NE.AND.EX P0, PT, R25, RZ, PT, P0 ;  /* 0x000000ff1900720c */ /* 0x000fc60003f05300 */
[----:B------:R-:W0:Y:S01]  /*0d00*/  LDC R15, c[0x0][0x600] ;  /* 0x00018000ff0f7b82 */ /* 0x000e220000000800 */
[-CC-:B-1----:R-:W-:Y:S02]  /*0d10*/  SHF.R.U64 R13, R8, R6.reuse, R5.reuse ;  /* 0x00000006080d7219 */ /* 0x182fe40000001205 */
[----:B------:R-:W-:-:S05]  /*0d20*/  SHF.R.U32.HI R0, RZ, R6, R5 ;  /* 0x00000006ff007219 */ /* 0x000fca0000011605 */
[----:B------:R-:W1:Y:S01]  /*0d30*/  LDC R14, c[0x0][0x648] ;  /* 0x00019200ff0e7b82 */ /* 0x000e620000000800 */
[-CC-:B--2---:R-:W-:Y:S02]  /*0d40*/  SHF.R.U64 R27, R13, R11.reuse, R0.reuse ;  /* 0x0000000b0d1b7219 */ /* 0x184fe40000001200 */
[----:B------:R-:W-:-:S05]  /*0d50*/  SHF.R.U32.HI R5, RZ, R11, R0 ;  /* 0x0000000bff057219 */ /* 0x000fca0000011600 */
[----:B------:R-:W2:Y:S01]  /*0d60*/  LDC R20, c[0x0][0x638] ;  /* 0x00018e00ff147b82 */ /* 0x000ea20000000800 */
[-CC-:B---3--:R-:W-:Y:S02]  /*0d70*/  SHF.R.U64 R26, R27, R12.reuse, R5.reuse ;  /* 0x0000000c1b1a7219 */ /* 0x188fe40000001205 */
[-C--:B------:R-:W-:Y:S02]  /*0d80*/  SHF.L.U32 R0, R9, R12.reuse, RZ ;  /* 0x0000000c09007219 */ /* 0x080fe400000006ff */
[----:B------:R-:W-:Y:S01]  /*0d90*/  SHF.R.U32.HI R5, RZ, R12, R5 ;  /* 0x0000000cff057219 */ /* 0x000fe20000011605 */
[----:B------:R-:W-:Y:S01]  /*0da0*/  IMAD.MOV.U32 R4, RZ, RZ, R26 ;  /* 0x000000ffff047224 */ /* 0x000fe200078e001a */
[----:B------:R-:W-:Y:S01]  /*0db0*/  LOP3.LUT R10, RZ, R0, RZ, 0x33, !PT ;  /* 0x00000000ff0a7212 */ /* 0x000fe200078e33ff */
[----:B------:R-:W3:Y:S01]  /*0dc0*/  LDC R22, c[0x0][0x610] ;  /* 0x00018400ff167b82 */ /* 0x000ee20000000800 */
[----:B------:R-:W-:Y:S05]  /*0dd0*/  @!P0 BRA `(.L_x_11) ;  /* 0x0000000000288947 */ /* 0x000fea0003800000 */
[----:B------:R-:W4:Y:S02]  /*0de0*/  LDC R9, c[0x0][0x64c] ;  /* 0x00019300ff097b82 */ /* 0x000f240000000800 */
[----:B----4-:R-:W-:-:S05]  /*0df0*/  IADD3 R9, P0, R26, R9, RZ ;  /* 0x000000091a097210 */ /* 0x010fca0007f1e0ff */
        /* <DEDUP_REMOVED lines=8> */
.L_x_11:
[----:B-1----:R-:W-:Y:S01]  /*0e80*/  SHF.R.U64 R4, R4, R14, R5 ;  /* 0x0000000e04047219 */ /* 0x002fe20000001205 */
[----:B0-----:R-:W-:Y:S01]  /*0e90*/  VIADD R6, R15, 0xffffffff ;  /* 0xffffffff0f067836 */ /* 0x001fe20000000000 */
[----:B------:R-:W-:Y:S02]  /*0ea0*/  SHF.L.U32 R0, R21, R12, RZ ;  /* 0x0000000c15007219 */ /* 0x000fe400000006ff */
[----:B------:R-:W-:Y:S01]  /*0eb0*/  LOP3.LUT R5, R27, R10, RZ, 0xc0, !PT ;  /* 0x0000000a1b057212 */ /* 0x000fe200078ec0ff */
[----:B------:R-:W-:Y:S01]  /*0ec0*/  IMAD.MOV R7, RZ, RZ, -R4 ;  /* 0x000000ffff077224 */ /* 0x000fe200078e0a04 */
[----:B------:R-:W-:Y:S02]  /*0ed0*/  SEL R3, R3, R30, !P1 ;  /* 0x0000001e03037207 */ /* 0x000fe40004800000 */
[----:B------:R-:W-:Y:S01]  /*0ee0*/  LOP3.LUT R6, R13, R6, RZ, 0xc0, !PT ;  /* 0x000000060d067212 */ /* 0x000fe200078ec0ff */
[----:B------:R-:W-:Y:S02]  /*0ef0*/  IMAD R4, R0, R4, R5 ;  /* 0x0000000400047224 */ /* 0x000fe400078e0205 */
[----:B--2---:R-:W-:-:S02]  /*0f00*/  IMAD R0, R7, R20, R26 ;  /* 0x0000001407007224 */ /* 0x004fc400078e021a */
[----:B---3--:R-:W-:Y:S02]  /*0f10*/  IMAD R3, R4, R22, R3 ;  /* 0x0000001604037224 */ /* 0x008fe400078e0203 */
[----:B------:R-:W-:Y:S02]  /*0f20*/  IMAD R154, R0, R15, R6 ;  /* 0x0000000f009a7224 */ /* 0x000fe400078e0206 */
[----:B------:R-:W-:Y:S02]  /*0f30*/  IMAD.MOV.U32 R4, RZ, RZ, 0x1 ;  /* 0x00000001ff047424 */ /* 0x000fe400078e00ff */
[----:B------:R-:W-:Y:S01]  /*0f40*/  IMAD.MOV.U32 R22, RZ, RZ, R28 ;  /* 0x000000ffff167224 */ /* 0x000fe200078e001c */
[----:B------:R-:W-:Y:S02]  /*0f50*/  SEL R153, R154, R3, !P1 ;  /* 0x000000039a997207 */ /* 0x000fe40004800000 */
[----:B------:R-:W-:Y:S02]  /*0f60*/  PRMT R0, R4, 0x7610, R0 ;  /* 0x0000761004007816 */ /* 0x000fe40000000000 */
[----:B------:R-:W-:-:S07]  /*0f70*/  SEL R154, R3, R154, !P1 ;  /* 0x0000009a039a7207 */ /* 0x000fce0004800000 */
.L_x_9:
[----:B------:R-:W-:-:S08]  /*0f80*/  NOP ;  /* 0x0000000000007918 */ /* 0x000fd00000000000 */
[----:B------:R-:W0:Y:S02]  /*0f90*/  USETMAXREG.TRY_ALLOC.CTAPOOL UP0, 0xe8 ;  /* 0x000000e8000079c8 */ /* 0x000e240008000600 */
[----:B0-----:R-:W-:-:S13]  /*0fa0*/  PLOP3.LUT P0, PT, PT, PT, UP0, 0x80, 0x0 ;  /* 0x000000000000781c */ /* 0x001fda0003f0f008 */
[----:B------:R-:W-:Y:S05]  /*0fb0*/  @!P0 BRA `(.L_x_9) ;  /* 0xfffffffc00f08947 */ /* 0x000fea000383ffff */
[----:B------:R-:W-:Y:S01]  /*0fc0*/  ULDC.64 UR4, c[0x0][0x598] ;  /* 0x0001660000047ab9 */ /* 0x000fe20000000a00 */
[----:B------:R-:W-:Y:S01]  /*0fd0*/  ULDC.64 UR36, c[0x0][0x208] ;  /* 0x0000820000247ab9 */ /* 0x000fe20000000a00 */
[----:B------:R-:W-:-:S04]  /*0fe0*/  ISETP.NE.U32.AND P0, PT, RZ, UR4, PT ;  /* 0x00000004ff007c0c */ /* 0x000fc8000bf05070 */
[----:B------:R-:W-:-:S13]  /*0ff0*/  ISETP.NE.AND.EX P0, PT, RZ, UR5, PT, P0 ;  /* 0x00000005ff007c0c */ /* 0x000fda000bf05300 */
[----:B------:R-:W-:Y:S05]  /*1000*/  @!P0 BRA `(.L_x_12) ;  /* 0x00000000001c8947 */ /* 0x000fea0003800000 */
[----:B------:R-:W0:Y:S02]  /*1010*/  LDC.64 R4, c[0x0][0x598] ;  /* 0x00016600ff047b82 */ /* 0x000e240000000a00 */
[----:B0-----:R-:W2:Y:S02]  /*1020*/  LDG.E.64 R4, desc[UR36][R4.64] ;  /* 0x0000002404047981 */ /* 0x001ea4000c1e1b00 */
[----:B--2---:R-:W-:-:S04]  /*1030*/  ISETP.NE.U32.AND P0, PT, R4, RZ, PT ;  /* 0x000000ff0400720c */ /* 0x004fc80003f05070 */
[----:B------:R-:W-:-:S13]  /*1040*/  ISETP.NE.AND.EX P0, PT, R5, RZ, PT, P0 ;  /* 0x000000ff0500720c */ /* 0x000fda0003f05300 */
[----:B------:R-:W-:Y:S05]  /*1050*/  @!P0 BRA `(.L_x_12) ;  /* 0x0000000000088947 */ /* 0x000fea0003800000 */
[----:B------:R0:W5:Y:S01]  /*1060*/  LD.E R155, desc[UR36][R4.64] ;  /* 0x00000024049b7980 */ /* 0x000162000c101900 */
[----:B------:R-:W-:Y:S05]  /*1070*/  BRA `(.L_x_13) ;  /* 0x0000000000247947 */ /* 0x000fea0003800000 */
.L_x_12:
[----:B------:R-:W-:Y:S02]  /*1080*/  ULDC.64 UR4, c[0x0][0x588] ;  /* 0x0001620000047ab9 */ /* 0x000fe40000000a00 */
[----:B------:R-:W-:-:S04]  /*1090*/  ISETP.NE.U32.AND P0, PT, RZ, UR4, PT ;  /* 0x00000004ff007c0c */ /* 0x000fc8000bf05070 */
[----:B------:R-:W-:-:S13]  /*10a0*/  ISETP.NE.AND.EX P0, PT, RZ, UR5, PT, P0 ;  /* 0x00000005ff007c0c */ /* 0x000fda000bf05300 */
[----:B------:R-:W-:Y:S05]  /*10b0*/  @!P0 BRA `(.L_x_14) ;  /* 0x00000000000c8947 */ /* 0x000fea0003800000 */
[----:B------:R-:W0:Y:S02]  /*10c0*/  LDC.64 R4, c[0x0][0x588] ;  /* 0x00016200ff047b82 */ /* 0x000e240000000a00 */
[----:B0-----:R1:W5:Y:S01]  /*10d0*/  LDG.E R155, desc[UR36][R4.64] ;  /* 0x00000024049b7981 */ /* 0x001362000c1e1900 */
[----:B------:R-:W-:Y:S05]  /*10e0*/  BRA `(.L_x_13) ;  /* 0x0000000000087947 */ /* 0x000fea0003800000 */
.L_x_14:
[----:B------:R-:W-:Y:S02]  /*10f0*/  ULDC UR4, c[0x0][0x580] ;  /* 0x0001600000047ab9 */ /* 0x000fe40000000800 */
[----:B------:R-:W-:-:S07]  /*1100*/  IMAD.U32 R155, RZ, RZ, UR4 ;  /* 0x00000004ff9b7e24 */ /* 0x000fce000f8e00ff */
.L_x_13:
[----:B------:R-:W-:Y:S02]  /*1110*/  ULDC.64 UR4, c[0x0][0x5a0] ;  /* 0x0001680000047ab9 */ /* 0x000fe40000000a00 */
[----:B------:R-:W-:-:S04]  /*1120*/  ISETP.NE.U32.AND P0, PT, RZ, UR4, PT ;  /* 0x00000004ff007c0c */ /* 0x000fc8000bf05070 */
[----:B------:R-:W-:-:S13]  /*1130*/  ISETP.NE.AND.EX P0, PT, RZ, UR5, PT, P0 ;  /* 0x00000005ff007c0c */ /* 0x000fda000bf05300 */
[----:B------:R-:W-:Y:S05]  /*1140*/  @!P0 BRA `(.L_x_15) ;  /* 0x00000000001c8947 */ /* 0x000fea0003800000 */
[----:B01----:R-:W0:Y:S02]  /*1150*/  LDC.64 R4, c[0x0][0x5a0] ;  /* 0x00016800ff047b82 */ /* 0x003e240000000a00 */
[----:B0-----:R-:W2:Y:S02]  /*1160*/  LDG.E.64 R4, desc[UR36][R4.64] ;  /* 0x0000002404047981 */ /* 0x001ea4000c1e1b00 */
[----:B--2---:R-:W-:-:S04]  /*1170*/  ISETP.NE.U32.AND P0, PT, R4, RZ, PT ;  /* 0x000000ff0400720c */ /* 0x004fc80003f05070 */
[----:B------:R-:W-:-:S13]  /*1180*/  ISETP.NE.AND.EX P0, PT, R5, RZ, PT, P0 ;  /* 0x000000ff0500720c */ /* 0x000fda0003f05300 */
[----:B------:R-:W-:Y:S05]  /*1190*/  @!P0 BRA `(.L_x_15) ;  /* 0x0000000000088947 */ /* 0x000fea0003800000 */
[----:B------:R0:W5:Y:S01]  /*11a0*/  LD.E R156, desc[UR36][R4.64] ;  /* 0x00000024049c7980 */ /* 0x000162000c101900 */
[----:B------:R-:W-:Y:S05]  /*11b0*/  BRA `(.L_x_16) ;  /* 0x0000000000247947 */ /* 0x000fea0003800000 */
.L_x_15:
[----:B------:R-:W-:Y:S02]  /*11c0*/  ULDC.64 UR4, c[0x0][0x590] ;  /* 0x0001640000047ab9 */ /* 0x000fe40000000a00 */
[----:B------:R-:W-:-:S04]  /*11d0*/  ISETP.NE.U32.AND P0, PT, RZ, UR4, PT ;  /* 0x00000004ff007c0c */ /* 0x000fc8000bf05070 */
[----:B------:R-:W-:-:S13]  /*11e0*/  ISETP.NE.AND.EX P0, PT, RZ, UR5, PT, P0 ;  /* 0x00000005ff007c0c */ /* 0x000fda000bf05300 */
[----:B------:R-:W-:Y:S05]  /*11f0*/  @!P0 BRA `(.L_x_17) ;  /* 0x00000000000c8947 */ /* 0x000fea0003800000 */
[----:B------:R-:W2:Y:S02]  /*1200*/  LDC.64 R156, c[0x0][0x590] ;  /* 0x00016400ff9c7b82 */ /* 0x000ea40000000a00 */
[----:B--2---:R2:W5:Y:S01]  /*1210*/  LDG.E R156, desc[UR36][R156.64] ;  /* 0x000000249c9c7981 */ /* 0x004562000c1e1900 */
[----:B------:R-:W-:Y:S05]  /*1220*/  BRA `(.L_x_16) ;  /* 0x0000000000087947 */ /* 0x000fea0003800000 */
.L_x_17:
[----:B------:R-:W-:Y:S02]  /*1230*/  ULDC UR4, c[0x0][0x584] ;  /* 0x0001610000047ab9 */ /* 0x000fe40000000800 */
[----:B------:R-:W-:-:S07]  /*1240*/  IMAD.U32 R156, RZ, RZ, UR4 ;  /* 0x00000004ff9c7e24 */ /* 0x000fce000f8e00ff */
.L_x_16:
[----:B------:R-:W-:-:S13]  /*1250*/  LOP3.LUT P0, RZ, R0, 0xff, RZ, 0xc0, !PT ;  /* 0x000000ff00ff7812 */ /* 0x000fda000780c0ff */
[----:B------:R-:W-:Y:S05]  /*1260*/  @!P0 EXIT ;  /* 0x000000000000894d */ /* 0x000fea0003800000 */
[----:B------:R-:W-:Y:S01]  /*1270*/  ULDC UR4, c[0x0][0x28c] ;  /* 0x0000a30000047ab9 */ /* 0x000fe20000000800 */
[----:B------:R-:W-:Y:S01]  /*1280*/  UMOV UR38, URZ ;  /* 0x0000003f00267c82 */ /* 0x000fe20008000000 */
[----:B------:R-:W-:Y:S01]  /*1290*/  UIADD3 UR4, UR4, 0x3f, URZ ;  /* 0x0000003f04047890 */ /* 0x000fe2000fffe03f */
[----:B------:R-:W-:-:S03]  /*12a0*/  UMOV UR39, URZ ;  /* 0x0000003f00277c82 */ /* 0x000fc60008000000 */
[----:B------:R-:W-:-:S04]  /*12b0*/  USHF.R.S32.HI UR5, URZ, 0x1f, UR4 ;  /* 0x0000001f3f057899 */ /* 0x000fc80008011404 */
[----:B------:R-:W-:-:S04]  /*12c0*/  ULEA.HI UR5, UR5, UR4, URZ, 0x6 ;  /* 0x0000000405057291 */ /* 0x000fc8000f8f303f */
[----:B------:R-:W-:-:S12]  /*12d0*/  USHF.R.S32.HI UR40, URZ, 0x6, UR5 ;  /* 0x000000063f287899 */ /* 0x000fd80008011405 */
.L_x_297:
[----:B------:R-:W-:Y:S01]  /*12e0*/  LOP3.LUT R0, R18, 0x80, RZ, 0xc0, !PT ;  /* 0x0000008012007812 */ /* 0x000fe200078ec0ff */
[----:B---3--:R-:W3:Y:S01]  /*12f0*/  S2UR UR7, SR_CgaCtaId ;  /* 0x00000000000779c3 */ /* 0x008ee20000008800 */
[----:B------:R-:W-:Y:S02]  /*1300*/  UMOV UR6, 0x400 ;  /* 0x0000040000067882 */ /* 0x000fe40000000000 */
[----:B------:R-:W-:-:S06]  /*1310*/  SHF.R.U32.HI R0, RZ, 0x7, R0 ;  /* 0x00000007ff007819 */ /* 0x000fcc0000011600 */
[----:B----4-:R-:W4:Y:S01]  /*1320*/  SHFL.IDX PT, R0, R0, RZ, 0x1f ;  /* 0x00001fff00007589 */ /* 0x010f2200000e0000 */
[----:B---3--:R-:W-:Y:S01]  /*1330*/  ULEA UR6, UR7, UR6, 0x18 ;  /* 0x0000000607067291 */ /* 0x008fe2000f8ec03f */
[----:B----4-:R-:W-:-:S13]  /*1340*/  R2UR UR4, R0 ;  /* 0x00000000000472ca */ /* 0x010fda00000e0000 */
[----:B------:R-:W-:-:S04]  /*1350*/  ULEA.HI UR5, UR4, UR4, URZ, 0x1 ;  /* 0x0000000404057291 */ /* 0x000fc8000f8f083f */
[----:B------:R-:W-:-:S04]  /*1360*/  ULOP3.LUT UR5, UR5, 0xffffe, URZ, 0xc0, !UPT ;  /* 0x000ffffe05057892 */ /* 0x000fc8000f8ec03f */
[----:B------:R-:W-:-:S03]  /*1370*/  UIADD3 UR5, UR4, -UR5, URZ ;  /* 0x8000000504057290 */ /* 0x000fc6000fffe03f */
[----:B------:R-:W-:Y:S01]  /*1380*/  ULDC UR4, c[0x0][0x28c] ;  /* 0x0000a30000047ab9 */ /* 0x000fe20000000800 */
[----:B------:R-:W-:Y:S01]  /*1390*/  ULEA UR5, UR5, UR6, 0xc ;  /* 0x0000000605057291 */ /* 0x000fe2000f8e603f */
[----:B------:R-:W-:-:S03]  /*13a0*/  ISETP.LT.AND P0, PT, RZ, UR4, PT ;  /* 0x00000004ff007c0c */ /* 0x000fc6000bf01270 */
[----:B------:R-:W-:-:S04]  /*13b0*/  UIADD3 UR5, UR5, 0x180, URZ ;  /* 0x0000018005057890 */ /* 0x000fc8000fffe03f */
[----:B------:R-:W-:-:S04]  /*13c0*/  USHF.R.U32.HI UR5, URZ, 0x4, UR5 ;  /* 0x000000043f057899 */ /* 0x000fc80008011605 */
[----:B------:R-:W-:Y:S02]  /*13d0*/  ULOP3.LUT UR41, UR5, 0x3fff, URZ, 0xc0, !UPT ;  /* 0x00003fff05297892 */ /* 0x000fe4000f8ec03f */
[----:B------:R-:W-:Y:S10]  /*13e0*/  @P0 BRA `(.L_x_18) ;  /* 0x0000000000400947 */ /* 0x000ff40003800000 */
[----:B------:R-:W-:Y:S01]  /*13f0*/  MOV R0, 0x0 ;  /* 0x0000000000007802 */ /* 0x000fe20000000f00 */
[----:B------:R-:W-:Y:S01]  /*1400*/  ULDC.64 UR4, c[0x4][0x68] ;  /* 0x01001a0000047ab9 */ /* 0x000fe20000000a00 */
[----:B------:R-:W-:Y:S01]  /*1410*/  ULDC.64 UR6, c[0x4][0x8] ;  /* 0x0100020000067ab9 */ /* 0x000fe20000000a00 */
[----:B01----:R-:W-:Y:S01]  /*1420*/  IMAD.U32 R4, RZ, RZ, UR4 ;  /* 0x00000004ff047e24 */ /* 0x003fe2000f8e00ff */
[----:B------:R0:W1:Y:S01]  /*1430*/  LDC.64 R14, c[0x4][R0] ;  /* 0x01000000000e7b82 */ /* 0x0000620000000a00 */
[----:B------:R-:W-:Y:S01]  /*1440*/  IMAD.U32 R5, RZ, RZ, UR5 ;  /* 0x00000005ff057e24 */ /* 0x000fe2000f8e00ff */
[----:B------:R-:W-:Y:S01]  /*1450*/  ULDC.64 UR4, c[0x4][0x70] ;  /* 0x01001c0000047ab9 */ /* 0x000fe20000000a00 */
[----:B------:R-:W-:Y:S02]  /*1460*/  IMAD.U32 R10, RZ, RZ, UR6 ;  /* 0x00000006ff0a7e24 */ /* 0x000fe4000f8e00ff */
[----:B------:R-:W-:Y:S02]  /*1470*/  IMAD.U32 R6, RZ, RZ, UR4 ;  /* 0x00000004ff067e24 */ /* 0x000fe4000f8e00ff */
[----:B------:R-:W-:-:S02]  /*1480*/  IMAD.U32 R7, RZ, RZ, UR5 ;  /* 0x00000005ff077e24 */ /* 0x000fc4000f8e00ff */
[----:B------:R-:W-:Y:S02]  /*1490*/  IMAD.U32 R11, RZ, RZ, UR7 ;  /* 0x00000007ff0b7e24 */ /* 0x000fe4000f8e00ff */
[----:B------:R-:W-:Y:S02]  /*14a0*/  IMAD.MOV.U32 R8, RZ, RZ, 0x1e1 ;  /* 0x000001e1ff087424 */ /* 0x000fe400078e00ff */
[----:B------:R-:W-:Y:S02]  /*14b0*/  IMAD.MOV.U32 R12, RZ, RZ, 0x1 ;  /* 0x00000001ff0c7424 */ /* 0x000fe400078e00ff */
[----:B0-----:R-:W-:-:S07]  /*14c0*/  IMAD.MOV.U32 R13, RZ, RZ, RZ ;  /* 0x000000ffff0d7224 */ /* 0x001fce00078e00ff */
[----:B------:R-:W-:-:S07]  /*14d0*/  LEPC R20, `(.L_x_18) ;  /* 0x000000001014794e */ /* 0x000fce0000000000 */
[----:B-12--5:R-:W-:Y:S05]  /*14e0*/  CALL.ABS.NOINC R14 ;  /* 0x000000000e007343 */ /* 0x026fea0003c00000 */
.L_x_18:
[----:B------:R-:W-:-:S04]  /*14f0*/  LOP3.LUT R0, R19, 0x1, RZ, 0xfc, !PT ;  /* 0x0000000113007812 */ /* 0x000fc800078efcff */
[----:B------:R-:W-:-:S13]  /*1500*/  ISETP.NE.AND P0, PT, R0, 0x3, PT ;  /* 0x000000030000780c */ /* 0x000fda0003f05270 */
[----:B------:R-:W-:Y:S05]  /*1510*/  @!P0 BRA `(.L_x_19) ;  /* 0x0000000000048947 */ /* 0x000fea0003800000 */
[----:B------:R-:W-:Y:S01]  /*1520*/  BPT.TRAP 0x1 ;  /* 0x000000040000795c */ /* 0x000fe20000300000 */
.L_x_19:
[----:B------:R-:W3:Y:S01]  /*1530*/  S2UR UR5, SR_CgaCtaId ;  /* 0x00000000000579c3 */ /* 0x000ee20000008800 */
[----:B------:R-:W-:Y:S01]  /*1540*/  UMOV UR4, 0x400 ;  /* 0x0000040000047882 */ /* 0x000fe20000000000 */
[----:B------:R-:W-:Y:S02]  /*1550*/  IMAD.U32 R0, RZ, RZ, UR38 ;  /* 0x00000026ff007e24 */ /* 0x000fe4000f8e00ff */
[----:B------:R-:W-:-:S03]  /*1560*/  IMAD.U32 R3, RZ, RZ, UR39 ;  /* 0x00000027ff037e24 */ /* 0x000fc6000f8e00ff */
[----:B------:R-:W-:Y:S01]  /*1570*/  SHF.L.U32 R0, R0, 0x1f, RZ ;  /* 0x0000001f00007819 */ /* 0x000fe200000006ff */
[----:B---3--:R-:W-:-:S06]  /*1580*/  ULEA UR4, UR5, UR4, 0x18 ;  /* 0x0000000405047291 */ /* 0x008fcc000f8ec03f */
[----:B------:R-:W-:-:S04]  /*1590*/  IMAD.U32 R6, RZ, RZ, UR4 ;  /* 0x00000004ff067e24 */ /* 0x000fc8000f8e00ff */
[----:B------:R-:W-:-:S04]  /*15a0*/  IMAD R3, R3, 0x8, R6 ;  /* 0x0000000803037824 */ /* 0x000fc800078e0206 */
[----:B------:R3:W4:Y:S01]  /*15b0*/  SYNCS.PHASECHK.TRANS64.TRYWAIT P1, [R3+URZ], R0 ;  /* 0x00000000030075a7 */ /* 0x000722000802017f */
[----:B------:R-:W-:Y:S05]  /*15c0*/  @!P0 BRA `(.L_x_20) ;  /* 0x0000000000048947 */ /* 0x000fea0003800000 */
[----:B------:R-:W-:Y:S01]  /*15d0*/  BPT.TRAP 0x1 ;  /* 0x000000040000795c */ /* 0x000fe20000300000 */
.L_x_20:
[----:B----4-:R-:W-:Y:S05]  /*15e0*/  @P1 BRA `(.L_x_21) ;  /* 0x0000000000081947 */ /* 0x010fea0003800000 */
[----:B------:R-:W4:Y:S02]  /*15f0*/  SYNCS.PHASECHK.TRANS64.TRYWAIT P1, [R3+URZ], R0 ;  /* 0x00000000030075a7 */ /* 0x000f24000802017f */
[----:B----4-:R-:W-:Y:S05]  /*1600*/  @!P1 BRA `(.L_x_22) ;  /* 0x0000008c000c9947 */ /* 0x010fea0003800000 */
.L_x_21:
[----:B------:R-:W-:-:S04]  /*1610*/  UISETP.LT.AND UP0, UPT, UR40, 0x1, UPT ;  /* 0x000000012800788c */ /* 0x000fc8000bf01270 */
[----:B------:R-:W-:-:S06]  /*1620*/  USEL UR4, UR40, 0x1, UP0 ;  /* 0x0000000128047887 */ /* 0x000fcc0008000000 */
[----:B---34-:R-:W-:Y:S01]  /*1630*/  IMAD.U32 R0, RZ, RZ, UR4 ;  /* 0x00000004ff007e24 */ /* 0x018fe2000f8e00ff */
[----:B------:R-:W-:Y:S05]  /*1640*/  WARPSYNC.ALL ;  /* 0x0000000000007948 */ /* 0x000fea0003800000 */
[----:B------:R-:W-:-:S04]  /*1650*/  IADD3 R0, -R0, UR40, RZ ;  /* 0x0000002800007c10 */ /* 0x000fc8000fffe1ff */
[----:B------:R-:W-:Y:S02]  /*1660*/  ISETP.GE.AND P1, PT, R0, 0x1, PT ;  /* 0x000000010000780c */ /* 0x000fe40003f26270 */
[----:B------:R-:W-:Y:S01]  /*1670*/  R2UR UR4, R6 ;  /* 0x00000000060472ca */ /* 0x000fe200000e0000 */
[----:B------:R-:W-:Y:S01]  /*1680*/  ULOP3.LUT UR41, UR41, 0x10000, URZ, 0xfc, !UPT ;  /* 0x0001000029297892 */ /* 0x000fe2000f8efc3f */
[----:B------:R-:W-:Y:S01]  /*1690*/  WARPGROUP.ARRIVE ;  /* 0x00000000000079c5 */ /* 0x000fe20000000000 */
[----:B------:R-:W-:Y:S01]  /*16a0*/  UMOV UR5, 0x80000020 ;  /* 0x8000002000057882 */ /* 0x000fe20000000000 */
[----:B------:R-:W-:-:S09]  /*16b0*/  UMOV UR7, 0x80000020 ;  /* 0x8000002000077882 */ /* 0x000fd20000000000 */
[----:B------:R-:W-:-:S04]  /*16c0*/  UIADD3 UR4, UR4, 0x12180, URZ ;  /* 0x0001218004047890 */ /* 0x000fc8000fffe03f */
[----:B------:R-:W-:-:S04]  /*16d0*/  USHF.R.U32.HI UR4, URZ, 0x4, UR4 ;  /* 0x000000043f047899 */ /* 0x000fc80008011604 */
[----:B------:R-:W-:-:S04]  /*16e0*/  ULOP3.LUT UR4, UR4, 0x3fff, URZ, 0xc0, !UPT ;  /* 0x00003fff04047892 */ /* 0x000fc8000f8ec03f */
[----:B------:R-:W-:Y:S02]  /*16f0*/  ULOP3.LUT UR9, UR4, 0x10000, URZ, 0xfc, !UPT ;  /* 0x0001000004097892 */ /* 0x000fe4000f8efc3f */
[----:B------:R-:W-:Y:S02]  /*1700*/  ULEA UR4, UR39, UR41, 0x9 ;  /* 0x0000002927047291 */ /* 0x000fe4000f8e483f */
[----:B------:R-:W-:-:S09]  /*1710*/  ULEA UR6, UR39, UR9, 0xa ;  /* 0x0000000927067291 */ /* 0x000fd2000f8e503f */
[----:B------:R-:W-:Y:S01]  /*1720*/  IGMMA.64x256x32.S8.S8 R24, gdesc[UR4], RZ, !UPT, gsb0 ;  /* 0x06600000041879f1 */ /* 0x000fe2000c0410ff */
[----:B------:R-:W-:Y:S02]  /*1730*/  UIADD3 UR4, UR4, 0x2, URZ ;  /* 0x0000000204047890 */ /* 0x000fe4000fffe03f */
[----:B------:R-:W-:Y:S01]  /*1740*/  UIADD3 UR6, UR6, 0x2, URZ ;  /* 0x0000000206067890 */ /* 0x000fe2000fffe03f */
[----:B------:R-:W-:Y:S01]  /*1750*/  UMOV UR5, 0x80000020 ;  /* 0x8000002000057882 */ /* 0x000fe20000000000 */
[----:B------:R-:W-:Y:S01]  /*1760*/  UMOV UR7, 0x80000020 ;  /* 0x8000002000077882 */ /* 0x000fe20000000000 */
[----:B------:R-:W-:Y:S02]  /*1770*/  WARPGROUP.DEPBAR.LE gsb0, 0x0 ;  /* 0x00008000000079c5 */ /* 0x000fe40000010000 */
[----:B------:R-:W-:-:S06]  /*1780*/  WARPGROUP.ARRIVE ;  /* 0x00000000000079c5 */ /* 0x000fcc0000000000 */
[----:B------:R-:W-:Y:S03]  /*1790*/  IGMMA.64x256x32.S8.S8 R24, gdesc[UR4], R24, gsb0 ;  /* 0x06600000041879f1 */ /* 0x000fe60008041018 */
[----:B------:R-:W-:Y:S02]  /*17a0*/  WARPGROUP.DEPBAR.LE gsb0, 0x0 ;  /* 0x00008000000079c5 */ /* 0x000fe40000010000 */
[----:B------:R-:W-:Y:S05]  /*17b0*/  @!P1 BRA `(.L_x_23) ;  /* 0x0000000000e49947 */ /* 0x000fea0003800000 */
[----:B------:R-:W-:Y:S02]  /*17c0*/  UIADD3 UR4, UR39, 0x1, URZ ;  /* 0x0000000127047890 */ /* 0x000fe4000fffe03f */
[----:B------:R-:W-:Y:S02]  /*17d0*/  IMAD.U32 R3, RZ, RZ, UR39 ;  /* 0x00000027ff037e24 */ /* 0x000fe4000f8e00ff */
[----:B------:R-:W-:-:S04]  /*17e0*/  UISETP.NE.AND UP0, UPT, UR4, 0x9, UPT ;  /* 0x000000090400788c */ /* 0x000fc8000bf05270 */
[----:B------:R-:W-:Y:S02]  /*17f0*/  USEL UR5, URZ, 0x1, UP0 ;  /* 0x000000013f057887 */ /* 0x000fe40008000000 */
[----:B------:R-:W-:Y:S02]  /*1800*/  USEL UR8, UR4, URZ, UP0 ;  /* 0x0000003f04087287 */ /* 0x000fe40008000000 */
[----:B------:R-:W-:-:S06]  /*1810*/  ULOP3.LUT UR5, UR38, UR5, URZ, 0x3c, !UPT ;  /* 0x0000000526057292 */ /* 0x000fcc000f8e3c3f */
[----:B------:R-:W-:-:S07]  /*1820*/  IMAD.U32 R7, RZ, RZ, UR5 ;  /* 0x00000005ff077e24 */ /* 0x000fce000f8e00ff */
.L_x_30:
[----:B------:R-:W-:Y:S05]  /*1830*/  @!P0 BRA `(.L_x_24) ;  /* 0x0000000000048947 */ /* 0x000fea0003800000 */
[----:B------:R-:W-:Y:S01]  /*1840*/  BPT.TRAP 0x1 ;  /* 0x000000040000795c */ /* 0x000fe20000300000 */
.L_x_24:
[----:B------:R-:W3:Y:S01]  /*1850*/  S2UR UR5, SR_CgaCtaId ;  /* 0x00000000000579c3 */ /* 0x000ee20000008800 */
[----:B------:R-:W-:Y:S01]  /*1860*/  UMOV UR4, 0x400 ;  /* 0x0000040000047882 */ /* 0x000fe20000000000 */
[----:B01----:R-:W-:Y:S01]  /*1870*/  IMAD.U32 R5, RZ, RZ, UR8 ;  /* 0x00000008ff057e24 */ /* 0x003fe2000f8e00ff */
[----:B------:R-:W-:Y:S01]  /*1880*/  SHF.L.U32 R4, R7, 0x1f, RZ ;  /* 0x0000001f07047819 */ /* 0x000fe200000006ff */
[----:B---3--:R-:W-:-:S06]  /*1890*/  ULEA UR4, UR5, UR4, 0x18 ;  /* 0x0000000405047291 */ /* 0x008fcc000f8ec03f */
[----:B------:R-:W-:-:S04]  /*18a0*/  IMAD.U32 R6, RZ, RZ, UR4 ;  /* 0x00000004ff067e24 */ /* 0x000fc8000f8e00ff */
[----:B------:R-:W-:-:S04]  /*18b0*/  IMAD R5, R5, 0x8, R6 ;  /* 0x0000000805057824 */ /* 0x000fc800078e0206 */
[----:B------:R0:W1:Y:S01]  /*18c0*/  SYNCS.PHASECHK.TRANS64.TRYWAIT P1, [R5+URZ], R4 ;  /* 0x00000004050075a7 */ /* 0x000062000802017f */
[----:B------:R-:W-:Y:S05]  /*18d0*/  @!P0 BRA `(.L_x_25) ;  /* 0x0000000000048947 */ /* 0x000fea0003800000 */
[----:B------:R-:W-:Y:S01]  /*18e0*/  BPT.TRAP 0x1 ;  /* 0x000000040000795c */ /* 0x000fe20000300000 */
.L_x_25:
[----:B-1----:R-:W-:Y:S05]  /*18f0*/  @P1 BRA `(.L_x_26) ;  /* 0x0000000000081947 */ /* 0x002fea0003800000 */
[----:B------:R-:W1:Y:S02]  /*1900*/  SYNCS.PHASECHK.TRANS64.TRYWAIT P1, [R5+URZ], R4 ;  /* 0x00000004050075a7 */ /* 0x000e64000802017f */
[----:B-1----:R-:W-:Y:S05]  /*1910*/  @!P1 BRA `(.L_x_27) ;  /* 0x00000088005c9947 */ /* 0x002fea0003800000 */
.L_x_26:
[----:B------:R-:W-:Y:S01]  /*1920*/  ULEA UR4, UR8, UR41, 0x9 ;  /* 0x0000002908047291 */ /* 0x000fe2000f8e483f */
[----:B------:R-:W-:Y:S01]  /*1930*/  WARPGROUP.ARRIVE ;  /* 0x00000000000079c5 */ /* 0x000fe20000000000 */
[----:B------:R-:W-:Y:S01]  /*1940*/  ULEA UR6, UR8, UR9, 0xa ;  /* 0x0000000908067291 */ /* 0x000fe2000f8e503f */
[----:B------:R-:W-:Y:S01]  /*1950*/  UMOV UR5, 0x80000020 ;  /* 0x8000002000057882 */ /* 0x000fe20000000000 */
[----:B------:R-:W-:-:S07]  /*1960*/  UMOV UR7, 0x80000020 ;  /* 0x8000002000077882 */ /* 0x000fce0000000000 */
[----:B------:R-:W-:Y:S01]  /*1970*/  IGMMA.64x256x32.S8.S8 R24, gdesc[UR4], R24, gsb0 ;  /* 0x06600000041879f1 */ /* 0x000fe20008041018 */
        /* <DEDUP_REMOVED lines=9> */
[----:B------:R-:W-:Y:S01]  /*1a10*/  BPT.TRAP 0x1 ;  /* 0x000000040000795c */ /* 0x000fe20000300000 */
.L_x_28:
[----:B------:R-:W-:-:S13]  /*1a20*/  ISETP.NE.AND P1, PT, R23, RZ, PT ;  /* 0x000000ff1700720c */ /* 0x000fda0003f25270 */
[----:B01----:R-:W-:-:S04]  /*1a30*/  @P1 IMAD R4, R3, 0x8, R6 ;  /* 0x0000000803041824 */ /* 0x003fc800078e0206 */
[----:B------:R-:W-:-:S05]  /*1a40*/  @P1 VIADD R5, R4, 0x48 ;  /* 0x0000004804051836 */ /* 0x000fca0000000000 */
[----:B------:R-:W-:-:S04]  /*1a50*/  @P1 PRMT R5, R152, 0x654, R5 ;  /* 0x0000065498051816 */ /* 0x000fc80000000005 */
[----:B------:R0:W-:Y:S01]  /*1a60*/  @P1 SYNCS.ARRIVE.TRANS64.RED.A1T0 RZ, [R5+URZ], RZ ;  /* 0x000000ff05ff19a7 */ /* 0x0001e2000810043f */
[----:B------:R-:W-:-:S13]  /*1a70*/  ISETP.GT.U32.AND P1, PT, R19, 0x1, PT ;  /* 0x000000011300780c */ /* 0x000fda0003f24070 */
[----:B0-----:R-:W-:Y:S05]  /*1a80*/  @P1 BRA `(.L_x_29) ;  /* 0x0000000000041947 */ /* 0x001fea0003800000 */
[----:B------:R-:W-:Y:S01]  /*1a90*/  BPT.TRAP 0x1 ;  /* 0x000000040000795c */ /* 0x000fe20000300000 */
.L_x_29:
[----:B------:R-:W-:Y:S01]  /*1aa0*/  UIADD3 UR8, UR8, 0x1, URZ ;  /* 0x0000000108087890 */ /* 0x000fe2000fffe03f */
[C---:B------:R-:W-:Y:S01]  /*1ab0*/  ISETP.GT.AND P2, PT, R0.reuse, 0x1, PT ;  /* 0x000000010000780c */ /* 0x040fe20003f44270 */
[----:B------:R-:W-:Y:S02]  /*1ac0*/  VIADD R3, R3, 0x1 ;  /* 0x0000000103037836 */ /* 0x000fe40000000000 */
[----:B------:R-:W-:Y:S01]  /*1ad0*/  UISETP.NE.AND UP0, UPT, UR8, 0x9, UPT ;  /* 0x000000090800788c */ /* 0x000fe2000bf05270 */
[----:B------:R-:W-:Y:S02]  /*1ae0*/  VIADD R0, R0, 0xffffffff ;  /* 0xffffffff00007836 */ /* 0x000fe40000000000 */
[C---:B------:R-:W-:Y:S01]  /*1af0*/  ISETP.NE.AND P1, PT, R3.reuse, 0x9, PT ;  /* 0x000000090300780c */ /* 0x040fe20003f25270 */
[----:B------:R-:W-:Y:S02]  /*1b00*/  USEL UR4, URZ, 0x1, UP0 ;  /* 0x000000013f047887 */ /* 0x000fe40008000000 */
[----:B------:R-:W-:Y:S01]  /*1b10*/  USEL UR8, UR8, URZ, UP0 ;  /* 0x0000003f08087287 */ /* 0x000fe20008000000 */
[----:B------:R-:W-:-:S03]  /*1b20*/  SEL R3, R3, RZ, P1 ;  /* 0x000000ff03037207 */ /* 0x000fc60000800000 */
[----:B------:R-:W-:Y:S01]  /*1b30*/  LOP3.LUT R7, R7, UR4, RZ, 0x3c, !PT ;  /* 0x0000000407077c12 */ /* 0x000fe2000f8e3cff */
[----:B------:R-:W-:Y:S07]  /*1b40*/  @P2 BRA `(.L_x_30) ;  /* 0xfffffffc00382947 */ /* 0x000fee000383ffff */
.L_x_23:
[----:B------:R-:W3:Y:S02]  /*1b50*/  LDC R0, c[0x0][0x28c] ;  /* 0x0000a300ff007b82 */ /* 0x000ee40000000800 */
[----:B---3--:R-:W-:-:S13]  /*1b60*/  ISETP.GE.AND P1, PT, R0, 0x1, PT ;  /* 0x000000010000780c */ /* 0x008fda0003f26270 */
[----:B------:R-:W-:Y:S05]  /*1b70*/  @!P1 BRA `(.L_x_31) ;  /* 0x0000000000509947 */ /* 0x000fea0003800000 */
[----:B------:R-:W-:Y:S05]  /*1b80*/  @!P0 BRA `(.L_x_32) ;  /* 0x0000000000048947 */ /* 0x000fea0003800000 */
[----:B------:R-:W-:Y:S01]  /*1b90*/  BPT.TRAP 0x1 ;  /* 0x000000040000795c */ /* 0x000fe20000300000 */
.L_x_32:
[----:B------:R-:W-:Y:S01]  /*1ba0*/  ISETP.NE.AND P0, PT, R23, RZ, PT ;  /* 0x000000ff1700720c */ /* 0x000fe20003f05270 */
[----:B------:R-:W-:Y:S01]  /*1bb0*/  BSSY B0, `(.L_x_33) ;  /* 0x000000e000007945 */ /* 0x000fe20003800000 */
[----:B------:R-:W-:-:S11]  /*1bc0*/  ISETP.GT.U32.AND P1, PT, R19, 0x1, PT ;  /* 0x000000011300780c */ /* 0x000fd60003f24070 */
[----:B------:R-:W-:Y:S05]  /*1bd0*/  @!P0 BRA `(.L_x_34) ;  /* 0x00000000002c8947 */ /* 0x000fea0003800000 */
[----:B------:R-:W-:-:S04]  /*1be0*/  UISETP.LT.AND UP0, UPT, UR40, 0x1, UPT ;  /* 0x000000012800788c */ /* 0x000fc8000bf01270 */
[----:B------:R-:W-:-:S04]  /*1bf0*/  USEL UR6, UR40, 0x1, UP0 ;  /* 0x0000000128067887 */ /* 0x000fc80008000000 */
[----:B------:R-:W-:-:S04]  /*1c00*/  UIADD3 UR6, UR39, UR40, -UR6 ;  /* 0x0000002827067290 */ /* 0x000fc8000fffe806 */
[----:B------:R-:W-:-:S04]  /*1c10*/  UIMAD.WIDE.U32 UR4, UR6, 0x38e38e39, URZ ;  /* 0x38e38e39060478a5 */ /* 0x000fc8000f8e003f */
[----:B------:R-:W-:-:S04]  /*1c20*/  USHF.R.U32.HI UR4, URZ, 0x1, UR5 ;  /* 0x000000013f047899 */ /* 0x000fc80008011605 */
[----:B------:R-:W-:-:S06]  /*1c30*/  UIMAD UR6, UR4, -0x9, UR6 ;  /* 0xfffffff7040678a4 */ /* 0x000fcc000f8e0206 */
[----:B------:R-:W-:-:S04]  /*1c40*/  IMAD.U32 R3, RZ, RZ, UR6 ;  /* 0x00000006ff037e24 */ /* 0x000fc8000f8e00ff */
[----:B------:R-:W-:-:S04]  /*1c50*/  IMAD R0, R3, 0x8, R6 ;  /* 0x0000000803007824 */ /* 0x000fc800078e0206 */
[----:B------:R-:W-:-:S05]  /*1c60*/  VIADD R3, R0, 0x48 ;  /* 0x0000004800037836 */ /* 0x000fca0000000000 */
[----:B------:R-:W-:-:S04]  /*1c70*/  PRMT R3, R152, 0x654, R3 ;  /* 0x0000065498037816 */ /* 0x000fc80000000003 */
[----:B------:R3:W-:Y:S03]  /*1c80*/  SYNCS.ARRIVE.TRANS64.RED.A1T0 RZ, [R3+URZ], RZ ;  /* 0x000000ff03ff79a7 */ /* 0x0007e6000810043f */
.L_x_34:
[----:B------:R-:W-:Y:S05]  /*1c90*/  BSYNC B0 ;  /* 0x0000000000007941 */ /* 0x000fea0003800000 */
.L_x_33:
[----:B------:R-:W-:Y:S05]  /*1ca0*/  @P1 BRA `(.L_x_31) ;  /* 0x0000000000041947 */ /* 0x000fea0003800000 */
[----:B------:R-:W-:Y:S01]  /*1cb0*/  BPT.TRAP 0x1 ;  /* 0x000000040000795c */ /* 0x000fe20000300000 */
.L_x_31:
[----:B------:R-:W4:Y:S01]  /*1cc0*/  LDC R9, c[0x0][0x288] ;  /* 0x0000a200ff097b82 */ /* 0x000f220000000800 */
[--C-:B------:R-:W-:Y:S01]  /*1cd0*/  SHF.R.U32.HI R0, RZ, 0x2, R18.reuse ;  /* 0x00000002ff007819 */ /* 0x100fe20000011612 */
[----:B------:R-:W-:Y:S01]  /*1ce0*/  UIADD3 UR39, UR40, UR39, URZ ;  /* 0x0000002728277290 */ /* 0x000fe2000fffe03f */
[----:B01----:R-:W-:Y:S01]  /*1cf0*/  SHF.R.U32.HI R5, RZ, 0x7, R18 ;  /* 0x00000007ff057819 */ /* 0x003fe20000011612 */
[----:B------:R-:W-:Y:S01]  /*1d00*/  ULDC UR7, c[0x0][0x284] ;  /* 0x0000a10000077ab9 */ /* 0x000fe20000000800 */
[----:B------:R-:W-:Y:S01]  /*1d10*/  LOP3.LUT R4, R18, 0x60, RZ, 0xc0, !PT ;  /* 0x0000006012047812 */ /* 0x000fe200078ec0ff */
[----:B------:R-:W-:Y:S01]  /*1d20*/  UISETP.GT.U32.AND UP0, UPT, UR39, 0x8, UPT ;  /* 0x000000082700788c */ /* 0x000fe2000bf04070 */
[----:B---3--:R-:W-:Y:S01]  /*1d30*/  LOP3.LUT R3, R0, 0x7, RZ, 0xc0, !PT ;  /* 0x0000000700037812 */ /* 0x008fe200078ec0ff */
[----:B------:R-:W-:Y:S01]  /*1d40*/  UISETP.GE.U32.AND UP1, UPT, UR40, 0x9, UPT ;  /* 0x000000092800788c */ /* 0x000fe2000bf26070 */
[----:B------:R-:W-:Y:S01]  /*1d50*/  LOP3.LUT R0, R5, 0x1, RZ, 0xc0, !PT ;  /* 0x0000000105007812 */ /* 0x000fe200078ec0ff */
[----:B------:R-:W-:Y:S01]  /*1d60*/  UISETP.LT.U32.AND UP0, UPT, UR40, 0x9, UP0 ;  /* 0x000000092800788c */ /* 0x000fe20008701070 */
[----:B------:R-:W-:Y:S01]  /*1d70*/  SHF.R.U32.HI R6, RZ, 0x1, R4 ;  /* 0x00000001ff067819 */ /* 0x000fe20000011604 */
[----:B------:R-:W-:Y:S01]  /*1d80*/  IMAD.SHL.U32 R4, R18, 0x2, RZ ;  /* 0x0000000212047824 */ /* 0x000fe200078e00ff */
[----:B------:R-:W-:Y:S01]  /*1d90*/  SHF.R.S32.HI R14, RZ, 0x1f, R22 ;  /* 0x0000001fff0e7819 */ /* 0x000fe20000011416 */
[----:B------:R-:W-:Y:S01]  /*1da0*/  IMAD.SHL.U32 R8, R0, 0x40, RZ ;  /* 0x0000004000087824 */ /* 0x000fe200078e00ff */
[--C-:B------:R-:W-:Y:S01]  /*1db0*/  IADD3 R5, RZ, -R6, -R3.reuse ;  /* 0x80000006ff057210 */ /* 0x100fe20007ffe803 */
[----:B------:R-:W-:Y:S01]  /*1dc0*/  ULDC.64 UR8, c[0x0][0x5d0] ;  /* 0x0001740000087ab9 */ /* 0x000fe20000000a00 */
[----:B------:R-:W-:Y:S01]  /*1dd0*/  LOP3.LUT R4, R4, 0x6, RZ, 0xc0, !PT ;  /* 0x0000000604047812 */ /* 0x000fe200078ec0ff */
[----:B------:R-:W-:Y:S01]  /*1de0*/  UIMAD.WIDE.U32 UR4, UR39, 0x38e38e39, URZ ;  /* 0x38e38e39270478a5 */ /* 0x000fe2000f8e003f */
[----:B------:R-:W-:Y:S01]  /*1df0*/  LOP3.LUT R3, R8, 0x40, R3, 0xe2, !PT ;  /* 0x0000004008037812 */ /* 0x000fe200078ee203 */
[----:B------:R-:W-:Y:S01]  /*1e00*/  IMAD R7, R0, -0x40, R5 ;  /* 0xffffffc000077824 */ /* 0x000fe200078e0205 */
[----:B------:R-:W-:Y:S01]  /*1e10*/  LOP3.LUT R0, R18, 0x3, RZ, 0xc0, !PT ;  /* 0x0000000312007812 */ /* 0x000fe200078ec0ff */
[----:B------:R-:W-:Y:S01]  /*1e20*/  USEL UR6, URZ, 0x1, !UP0 ;  /* 0x000000013f067887 */ /* 0x000fe2000c000000 */
[----:B------:R-:W-:Y:S01]  /*1e30*/  PRMT R8, R4, 0x6540, R153 ;  /* 0x0000654004087816 */ /* 0x000fe20000000099 */
[----:B------:R-:W-:Y:S01]  /*1e40*/  IMAD.SHL.U32 R153, R153, 0x100, RZ ;  /* 0x0000010099997824 */ /* 0x000fe200078e00ff */
[----:B------:R-:W-:Y:S01]  /*1e50*/  USHF.R.U32.HI UR4, URZ, 0x1, UR5 ;  /* 0x000000013f047899 */ /* 0x000fe20008011605 */
[----:B----4-:R-:W-:Y:S01]  /*1e60*/  IMAD R12, R0, -0x2, R9 ;  /* 0xfffffffe000c7824 */ /* 0x010fe200078e0209 */
[----:B------:R-:W-:Y:S01]  /*1e70*/  ULOP3.LUT UR38, UR38, UR6, URZ, 0x3c, !UPT ;  /* 0x0000000626267292 */ /* 0x000fe2000f8e3c3f */
[----:B------:R-:W-:Y:S01]  /*1e80*/  IMAD.SHL.U32 R0, R154, 0x80, RZ ;  /* 0x000000809a007824 */ /* 0x000fe200078e00ff */
[----:B------:R-:W-:Y:S01]  /*1e90*/  ISETP.GE.AND P0, PT, R153, R9, PT ;  /* 0x000000099900720c */ /* 0x000fe20003f06270 */
[----:B------:R-:W-:Y:S01]  /*1ea0*/  IMAD R5, R14, UR8, RZ ;  /* 0x000000080e057c24 */ /* 0x000fe2000f8e02ff */
[--C-:B------:R-:W-:Y:S01]  /*1eb0*/  SHF.R.S32.HI R9, RZ, 0x1f, R8.reuse ;  /* 0x0000001fff097819 */ /* 0x100fe20000011408 */
[----:B------:R-:W-:Y:S01]  /*1ec0*/  IMAD.WIDE R10, R154, 0x80, RZ ;  /* 0x000000809a0a7825 */ /* 0x000fe200078e02ff */
[C---:B------:R-:W-:Y:S01]  /*1ed0*/  ISETP.GE.OR P0, PT, R0.reuse, UR7, P0 ;  /* 0x0000000700007c0c */ /* 0x040fe20008706670 */
[----:B------:R-:W-:Y:S01]  /*1ee0*/  UIMAD UR39, UR4, -0x9, UR39 ;  /* 0xfffffff7042778a4 */ /* 0x000fe2000f8e0227 */
[----:B------:R-:W-:Y:S01]  /*1ef0*/  IADD3 R162, -R0, UR7, R7 ;  /* 0x0000000700a27c10 */ /* 0x000fe2000fffe107 */
[C---:B------:R-:W-:Y:S01]  /*1f00*/  IMAD R13, R22.reuse, UR9, R5 ;  /* 0x00000009160d7c24 */ /* 0x040fe2000f8e0205 */
[----:B------:R-:W-:Y:S01]  /*1f10*/  @UP1 ULOP3.LUT UR38, UR38, 0x1, UR4, 0x78, !UPT ;  /* 0x0000000126261892 */ /* 0x000fe2000f8e7804 */
[----:B------:R-:W-:Y:S01]  /*1f20*/  IMAD.WIDE.U32 R4, R22, UR8, R8 ;  /* 0x0000000816047c25 */ /* 0x000fe2000f8e0008 */
[----:B------:R-:W-:-:S03]  /*1f30*/  LOP3.LUT R163, R10, R3, R6, 0xfe, !PT ;  /* 0x000000030aa37212 */ /* 0x000fc600078efe06 */
[----:B------:R-:W-:Y:S02]  /*1f40*/  IMAD.IADD R5, R5, 0x1, R13 ;  /* 0x0000000105057824 */ /* 0x000fe400078e020d */
[----:B------:R-:W-:Y:S02]  /*1f50*/  IMAD.IADD R0, R12, 0x1, -R153 ;  /* 0x000000010c007824 */ /* 0x000fe400078e0a99 */
[----:B------:R-:W-:Y:S01]  /*1f60*/  IMAD.MOV.U32 R154, RZ, RZ, -0x1 ;  /* 0xffffffffff9a7424 */ /* 0x000fe200078e00ff */
[----:B------:R-:W-:Y:S06]  /*1f70*/  @P0 BRA `(.L_x_35) ;  /* 0x0000006000a00947 */ /* 0x000fec0003800000 */
[----:B------:R-:W0:Y:S01]  /*1f80*/  LDC.64 R12, c[0x0][0x5c8] ;  /* 0x00017200ff0c7b82 */ /* 0x000e220000000a00 */
[----:B------:R-:W-:Y:S01]  /*1f90*/  ULDC.64 UR4, c[0x0][0x5c0] ;  /* 0x0001700000047ab9 */ /* 0x000fe20000000a00 */
[----:B------:R-:W-:Y:S01]  /*1fa0*/  BSSY B0, `(.L_x_35) ;  /* 0x0000625000007945 */ /* 0x000fe20003800000 */
[-C--:B0-----:R-:W-:Y:S02]  /*1fb0*/  IMAD R6, R11, R12.reuse, RZ ;  /* 0x0000000c0b067224 */ /* 0x081fe400078e02ff */
[----:B------:R-:W-:-:S04]  /*1fc0*/  IMAD.WIDE.U32 R4, R163, R12, R4 ;  /* 0x0000000ca3047225 */ /* 0x000fc800078e0004 */
[----:B------:R-:W-:Y:S01]  /*1fd0*/  IMAD R3, R163, R13, R6 ;  /* 0x0000000da3037224 */ /* 0x000fe200078e0206 */
[----:B------:R-:W-:-:S03]  /*1fe0*/  IADD3 R4, P0, R4, UR4, RZ ;  /* 0x0000000404047c10 */ /* 0x000fc6000ff1e0ff */
[----:B------:R-:W-:Y:S01]  /*1ff0*/  IMAD.IADD R3, R5, 0x1, R3 ;  /* 0x0000000105037824 */ /* 0x000fe200078e0203 */
[----:B------:R-:W-:-:S04]  /*2000*/  LEA R6, P1, R12, R4, 0x3 ;  /* 0x000000040c067211 */ /* 0x000fc800078218ff */
[----:B------:R-:W-:Y:S02]  /*2010*/  IADD3.X R5, R3, UR5, RZ, P0, !PT ;  /* 0x0000000503057c10 */ /* 0x000fe400087fe4ff */
[----:B-----5:R-:W-:Y:S02]  /*2020*/  ISETP.NE.AND P0, PT, R156, RZ, PT ;  /* 0x000000ff9c00720c */ /* 0x020fe40003f05270 */
[----:B------:R-:W-:-:S11]  /*2030*/  LEA.HI.X R7, R12, R5, R13, 0x3, P1 ;  /* 0x000000050c077211 */ /* 0x000fd600008f1c0d */
[----:B------:R-:W-:Y:S05]  /*2040*/  @!P0 BRA `(.L_x_36) ;  /* 0x0000004800608947 */ /* 0x000fea0003800000 */
[----:B------:R-:W0:Y:S01]  /*2050*/  LDC.64 R158, c[0x0][0x5b0] ;  /* 0x00016c00ff9e7b82 */ /* 0x000e220000000a00 */
[----:B------:R-:W-:Y:S01]  /*2060*/  ULDC.64 UR4, c[0x0][0x5b8] ;  /* 0x00016e0000047ab9 */ /* 0x000fe20000000a00 */
[----:B------:R-:W-:Y:S01]  /*2070*/  ISETP.GE.AND P1, PT, R162, 0x1, PT ;  /* 0x00000001a200780c */ /* 0x000fe20003f26270 */
[----:B------:R-:W-:Y:S01]  /*2080*/  IMAD R3, R14, UR4, RZ ;  /* 0x000000040e037c24 */ /* 0x000fe2000f8e02ff */
[----:B------:R-:W-:Y:S01]  /*2090*/  BSSY B1, `(.L_x_37) ;  /* 0x000000e000017945 */ /* 0x000fe20003800000 */
[----:B------:R-:W-:Y:S01]  /*20a0*/  IMAD.WIDE.U32 R20, R22, UR4, R8 ;  /* 0x0000000416147c25 */ /* 0x000fe2000f8e0008 */
[----:B------:R-:W-:Y:S02]  /*20b0*/  ISETP.LT.OR P5, PT, R0, 0x1, !P1 ;  /* 0x000000010000780c */ /* 0x000fe40004fa1670 */
[----:B------:R-:W1:Y:S01]  /*20c0*/  LDC.64 R160, c[0x0][0x5a8] ;  /* 0x00016a00ffa07b82 */ /* 0x000e620000000a00 */
[----:B------:R-:W-:Y:S02]  /*20d0*/  IMAD R3, R22, UR5, R3 ;  /* 0x0000000516037c24 */ /* 0x000fe4000f8e0203 */
[----:B------:R-:W-:-:S02]  /*20e0*/  IMAD.MOV.U32 R14, RZ, RZ, R20 ;  /* 0x000000ffff0e7224 */ /* 0x000fc400078e0014 */
[----:B------:R-:W-:Y:S02]  /*20f0*/  IMAD.IADD R15, R21, 0x1, R3 ;  /* 0x00000001150f7824 */ /* 0x000fe400078e0203 */
[-C--:B0-----:R-:W-:Y:S02]  /*2100*/  IMAD R10, R11, R158.reuse, RZ ;  /* 0x0000009e0b0a7224 */ /* 0x081fe400078e02ff */
[----:B------:R-:W-:-:S04]  /*2110*/  IMAD.WIDE.U32 R8, R163, R158, R14 ;  /* 0x0000009ea3087225 */ /* 0x000fc800078e000e */
[----:B------:R-:W-:Y:S01]  /*2120*/  IMAD R13, R163, R159, R10 ;  /* 0x0000009fa30d7224 */ /* 0x000fe200078e020a */
[----:B-1----:R-:W-:-:S04]  /*2130*/  IADD3 R8, P0, R8, R160, RZ ;  /* 0x000000a008087210 */ /* 0x002fc80007f1e0ff */
[----:B------:R-:W-:Y:S01]  /*2140*/  IADD3.X R9, R161, R9, R13, P0, !PT ;  /* 0x00000009a1097210 */ /* 0x000fe200007fe40d */
[----:B------:R-:W-:Y:S08]  /*2150*/  @P5 BRA `(.L_x_38) ;  /* 0x0000000000045947 */ /* 0x000ff00003800000 */
[----:B--2---:R0:W5:Y:S02]  /*2160*/  LDG.E.U8 R157, desc[UR36][R8.64] ;  /* 0x00000024089d7981 */ /* 0x004164000c1e1100 */
.L_x_38:
[----:B------:R-:W-:Y:S05]  /*2170*/  BSYNC B1 ;  /* 0x0000000000017941 */ /* 0x000fea0003800000 */
.L_x_37:
[----:B-----5:R-:W-:Y:S01]  /*2180*/  LOP3.LUT R3, R157, 0xffff, RZ, 0xc0, !PT ;  /* 0x0000ffff9d037812 */ /* 0x020fe200078ec0ff */
[----:B------:R-:W-:Y:S01]  /*2190*/  IMAD.SHL.U32 R10, R158, 0x8, RZ ;  /* 0x000000089e0a7824 */ /* 0x000fe200078e00ff */
[----:B------:R-:W-:Y:S01]  /*21a0*/  ISETP.LT.OR P2, PT, R0, 0x2, !P1 ;  /* 0x000000020000780c */ /* 0x000fe20004f41670 */
[----:B------:R-:W-:Y:S01]  /*21b0*/  BSSY B1, `(.L_x_39) ;  /* 0x000000e000017945 */ /* 0x000fe20003800000 */
[----:B------:R-:W-:Y:S02]  /*21c0*/  PRMT R3, R3, 0x8880, RZ ;  /* 0x0000888003037816 */ /* 0x000fe400000000ff */
[----:B------:R-:W-:Y:S02]  /*21d0*/  SHF.L.U64.HI R11, R158, 0x3, R159 ;  /* 0x000000039e0b7819 */ /* 0x000fe4000001029f */
[----:B------:R-:W-:Y:S01]  /*21e0*/  ISETP.GE.AND P0, PT, R162, 0x9, PT ;  /* 0x00000009a200780c */ /* 0x000fe20003f06270 */
[----:B------:R-:W-:Y:S02]  /*21f0*/  IMAD R12, R3, R156, RZ ;  /* 0x0000009c030c7224 */ /* 0x000fe400078e02ff */
[----:B------:R-:W-:-:S04]  /*2200*/  IMAD.WIDE.U32 R10, R163, R158, R10 ;  /* 0x0000009ea30a7225 */ /* 0x000fc800078e000a */
[----:B------:R-:W-:Y:S01]  /*2210*/  @!P5 IMAD R3, R24, R155, R12 ;  /* 0x0000009b1803d224 */ /* 0x000fe200078e020c */
[----:B------:R-:W-:Y:S01]  /*2220*/  IADD3 R10, P3, P4, R20, R160, R10 ;  /* 0x000000a0140a7210 */ /* 0x000fe20007c7e00a */
[----:B------:R-:W-:-:S03]  /*2230*/  IMAD.IADD R13, R13, 0x1, R11 ;  /* 0x000000010d0d7824 */ /* 0x000fc600078e020b */
[----:B------:R1:W-:Y:S01]  /*2240*/  @!P5 STG.E.U8 desc[UR36][R4.64], R3 ;  /* 0x000000030400d986 */ /* 0x0003e2000c101124 */
[----:B------:R-:W-:Y:S08]  /*2250*/  @P2 BRA `(.L_x_40) ;  /* 0x00000000000c2947 */ /* 0x000ff00003800000 */
[----:B--2---:R-:W1:Y:S02]  /*2260*/  LDG.E.U8 R157, desc[UR36][R8.64+0x1] ;  /* 0x00000124089d7981 */ /* 0x004e64000c1e1100 */
[----:B-1----:R-:W-:-:S05]  /*2270*/  PRMT R3, R157, 0x8880, RZ ;  /* 0x000088809d037816 */ /* 0x002fca00000000ff */
[----:B------:R-:W-:-:S07]  /*2280*/  IMAD R12, R3, R156, RZ ;  /* 0x0000009c030c7224 */ /* 0x000fce00078e02ff */
.L_x_40:
[----:B------:R-:W-:Y:S05]  /*2290*/  BSYNC B1 ;  /* 0x0000000000017941 */ /* 0x000fea0003800000 */
.L_x_39:
[C---:B------:R-:W-:Y:S01]  /*22a0*/  ISETP.LT.OR P5, PT, R0.reuse, 0x1, !P0 ;  /* 0x000000010000780c */ /* 0x040fe200047a1670 */
[----:B------:R-:W-:Y:S01]  /*22b0*/  @!P2 IMAD R25, R25, R155, R12 ;  /* 0x0000009b1919a224 */ /* 0x000fe200078e020c */
[----:B------:R-:W-:Y:S01]  /*22c0*/  BSSY B1, `(.L_x_41) ;  /* 0x000000a000017945 */ /* 0x000fe20003800000 */
[----:B------:R-:W-:Y:S02]  /*22d0*/  IADD3.X R11, R15, R161, R13, P3, P4 ;  /* 0x000000a10f0b7210 */ /* 0x000fe40001fe840d */
[C---:B------:R-:W-:Y:S01]  /*22e0*/  ISETP.LT.OR P3, PT, R0.reuse, 0x2, !P0 ;  /* 0x000000020000780c */ /* 0x040fe20004761670 */
[----:B------:R3:W-:Y:S01]  /*22f0*/  @!P2 STG.E.U8 desc[UR36][R4.64+0x1], R25 ;  /* 0x000001190400a986 */ /* 0x0007e2000c101124 */
[C---:B------:R-:W-:Y:S02]  /*2300*/  ISETP.LT.OR P4, PT, R0.reuse, 0x9, !P1 ;  /* 0x000000090000780c */ /* 0x040fe40004f81670 */
[----:B------:R-:W-:-:S04]  /*2310*/  ISETP.LT.OR P2, PT, R0, 0xa, !P1 ;  /* 0x0000000a0000780c */ /* 0x000fc80004f41670 */
[----:B------:R-:W-:Y:S09]  /*2320*/  @P5 BRA `(.L_x_42) ;  /* 0x00000000000c5947 */ /* 0x000ff20003800000 */
[----:B--2---:R-:W1:Y:S02]  /*2330*/  LDG.E.U8 R157, desc[UR36][R10.64] ;  /* 0x000000240a9d7981 */ /* 0x004e64000c1e1100 */
[----:B-1----:R-:W-:-:S05]  /*2340*/  PRMT R3, R157, 0x8880, RZ ;  /* 0x000088809d037816 */ /* 0x002fca00000000ff */
[----:B------:R-:W-:-:S07]  /*2350*/  IMAD R12, R3, R156, RZ ;  /* 0x0000009c030c7224 */ /* 0x000fce00078e02ff */
.L_x_42:
[----:B------:R-:W-:Y:S05]  /*2360*/  BSYNC B1 ;  /* 0x0000000000017941 */ /* 0x000fea0003800000 */
.L_x_41:
[----:B-1----:R-:W-:Y:S01]  /*2370*/  @!P5 IMAD R3, R26, R155, R12 ;  /* 0x0000009b1a03d224 */ /* 0x002fe200078e020c */
[----:B------:R-:W-:Y:S04]  /*2380*/  BSSY B1, `(.L_x_43) ;  /* 0x0000006000017945 */ /* 0x000fe80003800000 */
[----:B------:R1:W-:Y:S01]  /*2390*/  @!P5 STG.E.U8 desc[UR36][R6.64], R3 ;  /* 0x000000030600d986 */ /* 0x0003e2000c101124 */
[----:B------:R-:W-:Y:S05]  /*23a0*/  @P3 BRA `(.L_x_44) ;  /* 0x00000000000c3947 */ /* 0x000fea0003800000 */
[----:B--2---:R-:W1:Y:S02]  /*23b0*/  LDG.E.U8 R157, desc[UR36][R10.64+0x1] ;  /* 0x000001240a9d7981 */ /* 0x004e64000c1e1100 */
[----:B-1----:R-:W-:-:S05]  /*23c0*/  PRMT R3, R157, 0x8880, RZ ;  /* 0x000088809d037816 */ /* 0x002fca00000000ff */
[----:B------:R-:W-:-:S07]  /*23d0*/  IMAD R12, R3, R156, RZ ;  /* 0x0000009c030c7224 */ /* 0x000fce00078e02ff */
.L_x_44:
[----:B------:R-:W-:Y:S05]  /*23e0*/  BSYNC B1 ;  /* 0x0000000000017941 */ /* 0x000fea0003800000 */
.L_x_43:
[----:B------:R-:W-:Y:S01]  /*23f0*/  @!P3 IMAD R27, R27, R155, R12 ;  /* 0x0000009b1b1bb224 */ /* 0x000fe200078e020c */
[----:B------:R-:W-:Y:S04]  /*2400*/  BSSY B1, `(.L_x_45) ;  /* 0x0000006000017945 */ /* 0x000fe80003800000 */
[----:B------:R4:W-:Y:S01]  /*2410*/  @!P3 STG.E.U8 desc[UR36][R6.64+0x1], R27 ;  /* 0x0000011b0600b986 */ /* 0x0009e2000c101124 */
[----:B------:R-:W-:Y:S05]  /*2420*/  @P4 BRA `(.L_x_46) ;  /* 0x00000000000c4947 */ /* 0x000fea0003800000 */
[----:B--2---:R-:W1:Y:S02]  /*2430*/  LDG.E.U8 R157, desc[UR36][R8.64+0x8] ;  /* 0x00000824089d7981 */ /* 0x004e64000c1e1100 */
[----:B-1----:R-:W-:-:S05]  /*2440*/  PRMT R3, R157, 0x8880, RZ ;  /* 0x000088809d037816 */ /* 0x002fca00000000ff */
[----:B------:R-:W-:-:S07]  /*2450*/  IMAD R12, R3, R156, RZ ;  /* 0x0000009c030c7224 */ /* 0x000fce00078e02ff */
.L_x_46:
[----:B------:R-:W-:Y:S05]  /*2460*/  BSYNC B1 ;  /* 0x0000000000017941 */ /* 0x000fea0003800000 */
.L_x_45:
[----:B-1----:R-:W-:Y:S01]  /*2470*/  @!P4 IMAD R3, R28, R155, R12 ;  /* 0x0000009b1c03c224 */ /* 0x002fe200078e020c */
[----:B------:R-:W-:Y:S04]  /*2480*/  BSSY B1, `(.L_x_47) ;  /* 0x0000006000017945 */ /* 0x000fe80003800000 */
[----:B------:R1:W-:Y:S01]  /*2490*/  @!P4 STG.E.U8 desc[UR36][R4.64+0x8], R3 ;  /* 0x000008030400c986 */ /* 0x0003e2000c101124 */
[----:B------:R-:W-:Y:S05]  /*24a0*/  @P2 BRA `(.L_x_48) ;  /* 0x00000000000c2947 */ /* 0x000fea0003800000 */
[----:B--2---:R-:W1:Y:S02]  /*24b0*/  LDG.E.U8 R157, desc[UR36][R8.64+0x9] ;  /* 0x00000924089d7981 */ /* 0x004e64000c1e1100 */
[----:B-1----:R-:W-:-:S05]  /*24c0*/  PRMT R3, R157, 0x8880, RZ ;  /* 0x000088809d037816 */ /* 0x002fca00000000ff */
[----:B------:R-:W-:-:S07]  /*24d0*/  IMAD R12, R3, R156, RZ ;  /* 0x0000009c030c7224 */ /* 0x000fce00078e02ff */
.L_x_48:
[----:B------:R-:W-:Y:S05]  /*24e0*/  BSYNC B1 ;  /* 0x0000000000017941 */ /* 0x000fea0003800000 */
.L_x_47:
[C---:B------:R-:W-:Y:S01]  /*24f0*/  ISETP.LT.OR P4, PT, R0.reuse, 0x9, !P0 ;  /* 0x000000090000780c */ /* 0x040fe20004781670 */
[----:B------:R-:W-:Y:S01]  /*2500*/  @!P2 IMAD R29, R29, R155, R12 ;  /* 0x0000009b1d1da224 */ /* 0x000fe200078e020c */
[----:B------:R-:W-:Y:S01]  /*2510*/  BSSY B1, `(.L_x_49) ;  /* 0x0000009000017945 */ /* 0x000fe20003800000 */
[C---:B------:R-:W-:Y:S02]  /*2520*/  ISETP.LT.OR P3, PT, R0.reuse, 0xa, !P0 ;  /* 0x0000000a0000780c */ /* 0x040fe40004761670 */
[C---:B------:R-:W-:Y:S01]  /*2530*/  ISETP.LT.OR P5, PT, R0.reuse, 0x11, !P1 ;  /* 0x000000110000780c */ /* 0x040fe20004fa1670 */
[----:B------:R0:W-:Y:S01]  /*2540*/  @!P2 STG.E.U8 desc[UR36][R4.64+0x9], R29 ;  /* 0x0000091d0400a986 */ /* 0x0001e2000c101124 */
[----:B------:R-:W-:-:S06]  /*2550*/  ISETP.LT.OR P2, PT, R0, 0x12, !P1 ;  /* 0x000000120000780c */ /* 0x000fcc0004f41670 */
[----:B------:R-:W-:Y:S07]  /*2560*/  @P4 BRA `(.L_x_50) ;  /* 0x00000000000c4947 */ /* 0x000fee0003800000 */
[----:B--2---:R-:W1:Y:S02]  /*2570*/  LDG.E.U8 R157, desc[UR36][R10.64+0x8] ;  /* 0x000008240a9d7981 */ /* 0x004e64000c1e1100 */
[----:B-1----:R-:W-:-:S05]  /*2580*/  PRMT R3, R157, 0x8880, RZ ;  /* 0x000088809d037816 */ /* 0x002fca00000000ff */
[----:B------:R-:W-:-:S07]  /*2590*/  IMAD R12, R3, R156, RZ ;  /* 0x0000009c030c7224 */ /* 0x000fce00078e02ff */
.L_x_50:
[----:B------:R-:W-:Y:S05]  /*25a0*/  BSYNC B1 ;  /* 0x0000000000017941 */ /* 0x000fea0003800000 */
.L_x_49:
[----:B-1----:R-:W-:Y:S01]  /*25b0*/  @!P4 IMAD R3, R30, R155, R12 ;  /* 0x0000009b1e03c224 */ /* 0x002fe200078e020c */
[----:B------:R-:W-:Y:S04]  /*25c0*/  BSSY B1, `(.L_x_51) ;  /* 0x0000006000017945 */ /* 0x000fe80003800000 */
[----:B------:R1:W-:Y:S01]  /*25d0*/  @!P4 STG.E.U8 desc[UR36][R6.64+0x8], R3 ;  /* 0x000008030600c986 */ /* 0x0003e2000c101124 */
[----:B------:R-:W-:Y:S05]  /*25e0*/  @P3 BRA `(.L_x_52) ;  /* 0x00000000000c3947 */ /* 0x000fea0003800000 */
[----:B--2---:R-:W1:Y:S02]  /*25f0*/  LDG.E.U8 R157, desc[UR36][R10.64+0x9] ;  /* 0x000009240a9d7981 */ /* 0x004e64000c1e1100 */
[----:B-1----:R-:W-:-:S05]  /*2600*/  PRMT R3, R157, 0x8880, RZ ;  /* 0x000088809d037816 */ /* 0x002fca00000000ff */
[----:B------:R-:W-:-:S07]  /*2610*/  IMAD R12, R3, R156, RZ ;  /* 0x0000009c030c7224 */ /* 0x000fce00078e02ff */
.L_x_52:
[----:B------:R-:W-:Y:S05]  /*2620*/  BSYNC B1 ;  /* 0x0000000000017941 */ /* 0x000fea0003800000 */
.L_x_51:
[----:B------:R-:W-:Y:S01]  /*2630*/  @!P3 IMAD R31, R31, R155, R12 ;  /* 0x0000009b1f1fb224 */ /* 0x000fe200078e020c */
[----:B------:R-:W-:Y:S04]  /*2640*/  BSSY B1, `(.L_x_53) ;  /* 0x0000006000017945 */ /* 0x000fe80003800000 */
[----:B------:R0:W-:Y:S01]  /*2650*/  @!P3 STG.E.U8 desc[UR36][R6.64+0x9], R31 ;  /* 0x0000091f0600b986 */ /* 0x0001e2000c101124 */
[----:B------:R-:W-:Y:S05]  /*2660*/  @P5 BRA `(.L_x_54) ;  /* 0x00000000000c5947 */ /* 0x000fea0003800000 */
[----:B--2---:R-:W1:Y:S02]  /*2670*/  LDG.E.U8 R157, desc[UR36][R8.64+0x10] ;  /* 0x00001024089d7981 */ /* 0x004e64000c1e1100 */
[----:B-1----:R-:W-:-:S05]  /*2680*/  PRMT R3, R157, 0x8880, RZ ;  /* 0x000088809d037816 */ /* 0x002fca00000000ff */
[----:B------:R-:W-:-:S07]  /*2690*/  IMAD R12, R3, R156, RZ ;  /* 0x0000009c030c7224 */ /* 0x000fce00078e02ff */
.L_x_54:
[----:B------:R-:W-:Y:S05]  /*26a0*/  BSYNC B1 ;  /* 0x0000000000017941 */ /* 0x000fea0003800000 */
.L_x_53:
[----:B-1----:R-:W-:Y:S01]  /*26b0*/  @!P5 IMAD R3, R32, R155, R12 ;  /* 0x0000009b2003d224 */ /* 0x002fe200078e020c */
[----:B------:R-:W-:Y:S04]  /*26c0*/  BSSY B1, `(.L_x_55) ;  /* 0x0000006000017945 */ /* 0x000fe80003800000 */
[----:B------:R1:W-:Y:S01]  /*26d0*/  @!P5 STG.E.U8 desc[UR36][R4.64+0x10], R3 ;  /* 0x000010030400d986 */ /* 0x0003e2000c101124 */
[----:B------:R-:W-:Y:S05]  /*26e0*/  @P2 BRA `(.L_x_56) ;  /* 0x00000000000c2947 */ /* 0x000fea0003800000 */
[----:B--2---:R-:W1:Y:S02]  /*26f0*/  LDG.E.U8 R157, desc[UR36][R8.64+0x11] ;  /* 0x00001124089d7981 */ /* 0x004e64000c1e1100 */
[----:B-1----:R-:W-:-:S05]  /*2700*/  PRMT R3, R157, 0x8880, RZ ;  /* 0x000088809d037816 */ /* 0x002fca00000000ff */
[----:B------:R-:W-:-:S07]  /*2710*/  IMAD R12, R3, R156, RZ ;  /* 0x0000009c030c7224 */ /* 0x000fce00078e02ff */
.L_x_56:
[----:B------:R-:W-:Y:S05]  /*2720*/  BSYNC B1 ;  /* 0x0000000000017941 */ /* 0x000fea0003800000 */
.L_x_55:
        /* <DEDUP_REMOVED lines=11> */
.L_x_58:
[----:B------:R-:W-:Y:S05]  /*27e0*/  BSYNC B1 ;  /* 0x0000000000017941 */ /* 0x000fea0003800000 */
.L_x_57:
[----:B-1----:R-:W-:Y:S01]  /*27f0*/  @!P4 IMAD R3, R34, R155, R12 ;  /* 0x0000009b2203c224 */ /* 0x002fe200078e020c */
[----:B------:R-:W-:Y:S04]  /*2800*/  BSSY B1, `(.L_x_59) ;  /* 0x0000006000017945 */ /* 0x000fe80003800000 */
[----:B------:R1:W-:Y:S01]  /*2810*/  @!P4 STG.E.U8 desc[UR36][R6.64+0x10], R3 ;  /* 0x000010030600c986 */ /* 0x0003e2000c101124 */
[----:B------:R-:W-:Y:S05]  /*2820*/  @P3 BRA `(.L_x_60) ;  /* 0x00000000000c3947 */ /* 0x000fea0003800000 */
[----:B--2---:R-:W1:Y:S02]  /*2830*/  LDG.E.U8 R157, desc[UR36][R10.64+0x11] ;  /* 0x000011240a9d7981 */ /* 0x004e64000c1e1100 */
[----:B-1----:R-:W-:-:S05]  /*2840*/  PRMT R3, R157, 0x8880, RZ ;  /* 0x000088809d037816 */ /* 0x002fca00000000ff */
[----:B------:R-:W-:-:S07]  /*2850*/  IMAD R12, R3, R156, RZ ;  /* 0x0000009c030c7224 */ /* 0x000fce00078e02ff */
.L_x_60:
[----:B------:R-:W-:Y:S05]  /*2860*/  BSYNC B1 ;  /* 0x0000000000017941 */ /* 0x000fea0003800000 */
.L_x_59:
[----:B------:R-:W-:Y:S01]  /*2870*/  @!P3 IMAD R35, R35, R155, R12 ;  /* 0x0000009b2323b224 */ /* 0x000fe200078e020c */
[----:B------:R-:W-:Y:S04]  /*2880*/  BSSY B1, `(.L_x_61) ;  /* 0x0000006000017945 */ /* 0x000fe80003800000 */
[----:B------:R0:W-:Y:S01]  /*2890*/  @!P3 STG.E.U8 desc[UR36][R6.64+0x11], R35 ;  /* 0x000011230600b986 */ /* 0x0001e2000c101124 */
[----:B------:R-:W-:Y:S05]  /*28a0*/  @P5 BRA `(.L_x_62) ;  /* 0x00000000000c5947 */ /* 0x000fea0003800000 */
[----:B--2---:R-:W1:Y:S02]  /*28b0*/  LDG.E.U8 R157, desc[UR36][R8.64+0x18] ;  /* 0x00001824089d7981 */ /* 0x004e64000c1e1100 */
[----:B-1----:R-:W-:-:S05]  /*28c0*/  PRMT R3, R157, 0x8880, RZ ;  /* 0x000088809d037816 */ /* 0x002fca00000000ff */
[----:B------:R-:W-:-:S07]  /*28d0*/  IMAD R12, R3, R156, RZ ;  /* 0x0000009c030c7224 */ /* 0x000fce00078e02ff */
.L_x_62:
[----:B------:R-:W-:Y:S05]  /*28e0*/  BSYNC B1 ;  /* 0x0000000000017941 */ /* 0x000fea0003800000 */
.L_x_61:
[----:B-1----:R-:W-:Y:S01]  /*28f0*/  @!P5 IMAD R3, R36, R155, R12 ;  /* 0x0000009b2403d224 */ /* 0x002fe200078e020c */
[----:B------:R-:W-:Y:S04]  /*2900*/  BSSY B1, `(.L_x_63) ;  /* 0x0000006000017945 */ /* 0x000fe80003800000 */
[----:B------:R1:W-:Y:S01]  /*2910*/  @!P5 STG.E.U8 desc[UR36][R4.64+0x18], R3 ;  /* 0x000018030400d986 */ /* 0x0003e2000c101124 */
[----:B------:R-:W-:Y:S05]  /*2920*/  @P2 BRA `(.L_x_64) ;  /* 0x00000000000c2947 */ /* 0x000fea0003800000 */
[----:B--2---:R-:W1:Y:S02]  /*2930*/  LDG.E.U8 R157, desc[UR36][R8.64+0x19] ;  /* 0x00001924089d7981 */ /* 0x004e64000c1e1100 */
[----:B-1----:R-:W-:-:S05]  /*2940*/  PRMT R3, R157, 0x8880, RZ ;  /* 0x000088809d037816 */ /* 0x002fca00000000ff */
[----:B------:R-:W-:-:S07]  /*2950*/  IMAD R12, R3, R156, RZ ;  /* 0x0000009c030c7224 */ /* 0x000fce00078e02ff */
.L_x_64:
[----:B------:R-:W-:Y:S05]  /*2960*/  BSYNC B1 ;  /* 0x0000000000017941 */ /* 0x000fea0003800000 */
.L_x_63:
        /* <DEDUP_REMOVED lines=11> */
.L_x_66:
[----:B------:R-:W-:Y:S05]  /*2a20*/  BSYNC B1 ;  /* 0x0000000000017941 */ /* 0x000fea0003800000 */
.L_x_65:
[----:B-1----:R-:W-:Y:S01]  /*2a30*/  @!P4 IMAD R3, R38, R155, R12 ;  /* 0x0000009b2603c224 */ /* 0x002fe200078e020c */
[----:B------:R-:W-:Y:S04]  /*2a40*/  BSSY B1, `(.L_x_67) ;  /* 0x0000006000017945 */ /* 0x000fe80003800000 */
[----:B------:R1:W-:Y:S01]  /*2a50*/  @!P4 STG.E.U8 desc[UR36][R6.64+0x18], R3 ;  /* 0x000018030600c986 */ /* 0x0003e2000c101124 */
[----:B------:R-:W-:Y:S05]  /*2a60*/  @P3 BRA `(.L_x_68) ;  /* 0x00000000000c3947 */ /* 0x000fea0003800000 */
[----:B--2---:R-:W1:Y:S02]  /*2a70*/  LDG.E.U8 R157, desc[UR36][R10.64+0x19] ;  /* 0x000019240a9d7981 */ /* 0x004e64000c1e1100 */
[----:B-1----:R-:W-:-:S05]  /*2a80*/  PRMT R3, R157, 0x8880, RZ ;  /* 0x000088809d037816 */ /* 0x002fca00000000ff */
[----:B------:R-:W-:-:S07]  /*2a90*/  IMAD R12, R3, R156, RZ ;  /* 0x0000009c030c7224 */ /* 0x000fce00078e02ff */
.L_x_68:
[----:B------:R-:W-:Y:S05]  /*2aa0*/  BSYNC B1 ;  /* 0x0000000000017941 */ /* 0x000fea0003800000 */
.L_x_67:
[----:B------:R-:W-:Y:S01]  /*2ab0*/  @!P3 IMAD R39, R39, R155, R12 ;  /* 0x0000009b2727b224 */ /* 0x000fe200078e020c */
[----:B------:R-:W-:Y:S04]  /*2ac0*/  BSSY B1, `(.L_x_69) ;  /* 0x0000006000017945 */ /* 0x000fe80003800000 */
[----:B------:R0:W-:Y:S01]  /*2ad0*/  @!P3 STG.E.U8 desc[UR36][R6.64+0x19], R39 ;  /* 0x000019270600b986 */ /* 0x0001e2000c101124 */
[----:B------:R-:W-:Y:S05]  /*2ae0*/  @P5 BRA `(.L_x_70) ;  /* 0x00000000000c5947 */ /* 0x000fea0003800000 */
[----:B--2---:R-:W1:Y:S02]  /*2af0*/  LDG.E.U8 R157, desc[UR36][R8.64+0x20] ;  /* 0x00002024089d7981 */ /* 0x004e64000c1e1100 */
[----:B-1----:R-:W-:-:S05]  /*2b00*/  PRMT R3, R157, 0x8880, RZ ;  /* 0x000088809d037816 */ /* 0x002fca00000000ff */
[----:B------:R-:W-:-:S07]  /*2b10*/  IMAD R12, R3, R156, RZ ;  /* 0x0000009c030c7224 */ /* 0x000fce00078e02ff */
.L_x_70:
[----:B------:R-:W-:Y:S05]  /*2b20*/  BSYNC B1 ;  /* 0x0000000000017941 */ /* 0x000fea0003800000 */
.L_x_69:
[----:B-1----:R-:W-:Y:S01]  /*2b30*/  @!P5 IMAD R3, R40, R155, R12 ;  /* 0x0000009b2803d224 */ /* 0x002fe200078e020c */
[----:B------:R-:W-:Y:S04]  /*2b40*/  BSSY B1, `(.L_x_71) ;  /* 0x0000006000017945 */ /* 0x000fe80003800000 */
[----:B------:R1:W-:Y:S01]  /*2b50*/  @!P5 STG.E.U8 desc[UR36][R4.64+0x20], R3 ;  /* 0x000020030400d986 */ /* 0x0003e2000c101124 */
[----:B------:R-:W-:Y:S05]  /*2b60*/  @P2 BRA `(.L_x_72) ;  /* 0x00000000000c2947 */ /* 0x000fea0003800000 */
[----:B--2---:R-:W1:Y:S02]  /*2b70*/  LDG.E.U8 R157, desc[UR36][R8.64+0x21] ;  /* 0x00002124089d7981 */ /* 0x004e64000c1e1100 */
[----:B-1----:R-:W-:-:S05]  /*2b80*/  PRMT R3, R157, 0x8880, RZ ;  /* 0x000088809d037816 */ /* 0x002fca00000000ff */
[----:B------:R-:W-:-:S07]  /*2b90*/  IMAD R12, R3, R156, RZ ;  /* 0x0000009c030c7224 */ /* 0x000fce00078e02ff */
.L_x_72:
[----:B------:R-:W-:Y:S05]  /*2ba0*/  BSYNC B1 ;  /* 0x0000000000017941 */ /* 0x000fea0003800000 */
.L_x_71:
        /* <DEDUP_REMOVED lines=11> */
.L_x_74:
[----:B------:R-:W-:Y:S05]  /*2c60*/  BSYNC B1 ;  /* 0x0000000000017941 */ /* 0x000fea0003800000 */
.L_x_73:
[----:B-1----:R-:W-:Y:S01]  /*2c70*/  @!P4 IMAD R3, R42, R155, R12 ;  /* 0x0000009b2a03c224 */ /* 0x002fe200078e020c */
[----:B------:R-:W-:Y:S04]  /*2c80*/  BSSY B1, `(.L_x_75) ;  /* 0x0000006000017945 */ /* 0x000fe80003800000 */
[----:B------:R1:W-:Y:S01]  /*2c90*/  @!P4 STG.E.U8 desc[UR36][R6.64+0x20], R3 ;  /* 0x000020030600c986 */ /* 0x0003e2000c101124 */
[----:B------:R-:W-:Y:S05]  /*2ca0*/  @P3 BRA `(.L_x_76) ;  /* 0x00000000000c3947 */ /* 0x000fea0003800000 */
[----:B--2---:R-:W1:Y:S02]  /*2cb0*/  LDG.E.U8 R157, desc[UR36][R10.64+0x21] ;  /* 0x000021240a9d7981 */ /* 0x004e64000c1e1100 */
[----:B-1----:R-:W-:-:S05]  /*2cc0*/  PRMT R3, R157, 0x8880, RZ ;  /* 0x000088809d037816 */ /* 0x002fca00000000ff */
[----:B------:R-:W-:-:S07]  /*2cd0*/  IMAD R12, R3, R156, RZ ;  /* 0x0000009c030c7224 */ /* 0x000fce00078e02ff */
.L_x_76:
[----:B------:R-:W-:Y:S05]  /*2ce0*/  BSYNC B1 ;  /* 0x0000000000017941 */ /* 0x000fea0003800000 */
.L_x_75:
[----:B------:R-:W-:Y:S01]  /*2cf0*/  @!P3 IMAD R43, R43, R155, R12 ;  /* 0x0000009b2b2bb224 */ /* 0x000fe200078e020c */
[----:B------:R-:W-:Y:S04]  /*2d00*/  BSSY B1, `(.L_x_77) ;  /* 0x0000006000017945 */ /* 0x000fe80003800000 */
[----:B------:R0:W-:Y:S01]  /*2d10*/  @!P3 STG.E.U8 desc[UR36][R6.64+0x21], R43 ;  /* 0x0000212b0600b986 */ /* 0x0001e2000c101124 */
[----:B------:R-:W-:Y:S05]  /*2d20*/  @P5 BRA `(.L_x_78) ;  /* 0x00000000000c5947 */ /* 0x000fea0003800000 */
[----:B--2---:R-:W1:Y:S02]  /*2d30*/  LDG.E.U8 R157, desc[UR36][R8.64+0x28] ;  /* 0x00002824089d7981 */ /* 0x004e64000c1e1100 */
[----:B-1----:R-:W-:-:S05]  /*2d40*/  PRMT R3, R157, 0x8880, RZ ;  /* 0x000088809d037816 */ /* 0x002fca00000000ff */
[----:B------:R-:W-:-:S07]  /*2d50*/  IMAD R12, R3, R156, RZ ;  /* 0x0000009c030c7224 */ /* 0x000fce00078e02ff */
.L_x_78:
[----:B------:R-:W-:Y:S05]  /*2d60*/  BSYNC B1 ;  /* 0x0000000000017941 */ /* 0x000fea0003800000 */
.L_x_77:
[----:B-1----:R-:W-:Y:S01]  /*2d70*/  @!P5 IMAD R3, R44, R155, R12 ;  /* 0x0000009b2c03d224 */ /* 0x002fe200078e020c */
[----:B------:R-:W-:Y:S04]  /*2d80*/  BSSY B1, `(.L_x_79) ;  /* 0x0000006000017945 */ /* 0x000fe80003800000 */
[----:B------:R1:W-:Y:S01]  /*2d90*/  @!P5 STG.E.U8 desc[UR36][R4.64+0x28], R3 ;  /* 0x000028030400d986 */ /* 0x0003e2000c101124 */
[----:B------:R-:W-:Y:S05]  /*2da0*/  @P2 BRA `(.L_x_80) ;  /* 0x00000000000c2947 */ /* 0x000fea0003800000 */
[----:B--2---:R-:W1:Y:S02]  /*2db0*/  LDG.E.U8 R157, desc[UR36][R8.64+0x29] ;  /* 0x00002924089d7981 */ /* 0x004e64000c1e1100 */
[----:B-1----:R-:W-:-:S05]  /*2dc0*/  PRMT R3, R157, 0x8880, RZ ;  /* 0x000088809d037816 */ /* 0x002fca00000000ff */
[----:B------:R-:W-:-:S07]  /*2dd0*/  IMAD R12, R3, R156, RZ ;  /* 0x0000009c030c7224 */ /* 0x000fce00078e02ff */
.L_x_80:
[----:B------:R-:W-:Y:S05]  /*2de0*/  BSYNC B1 ;  /* 0x0000000000017941 */ /* 0x000fea0003800000 */
.L_x_79:
        /* <DEDUP_REMOVED lines=11> */
.L_x_82:
[----:B------:R-:W-:Y:S05]  /*2ea0*/  BSYNC B1 ;  /* 0x0000000000017941 */ /* 0x000fea0003800000 */
.L_x_81:
[----:B-1----:R-:W-:Y:S01]  /*2eb0*/  @!P4 IMAD R3, R46, R155, R12 ;  /* 0x0000009b2e03c224 */ /* 0x002fe200078e020c */
[----:B------:R-:W-:Y:S04]  /*2ec0*/  BSSY B1, `(.L_x_83) ;  /* 0x0000006000017945 */ /* 0x000fe80003800000 */
[----:B------:R1:W-:Y:S01]  /*2ed0*/  @!P4 STG.E.U8 desc[UR36][R6.64+0x28], R3 ;  /* 0x000028030600c986 */ /* 0x0003e2000c101124 */
[----:B------:R-:W-:Y:S05]  /*2ee0*/  @P3 BRA `(.L_x_84) ;  /* 0x00000000000c3947 */ /* 0x000fea0003800000 */
[----:B--2---:R-:W1:Y:S02]  /*2ef0*/  LDG.E.U8 R157, desc[UR36][R10.64+0x29] ;  /* 0x000029240a9d7981 */ /* 0x004e64000c1e1100 */
[----:B-1----:R-:W-:-:S05]  /*2f00*/  PRMT R3, R157, 0x8880, RZ ;  /* 0x000088809d037816 */ /* 0x002fca00000000ff */
[----:B------:R-:W-:-:S07]  /*2f10*/  IMAD R12, R3, R156, RZ ;  /* 0x0000009c030c7224 */ /* 0x000fce00078e02ff */
.L_x_84:
[----:B------:R-:W-:Y:S05]  /*2f20*/  BSYNC B1 ;  /* 0x0000000000017941 */ /* 0x000fea0003800000 */
.L_x_83:
[----:B------:R-:W-:Y:S01]  /*2f30*/  @!P3 IMAD R47, R47, R155, R12 ;  /* 0x0000009b2f2fb224 */ /* 0x000fe200078e020c */
[----:B------:R-:W-:Y:S04]  /*2f40*/  BSSY B1, `(.L_x_85) ;  /* 0x0000006000017945 */ /* 0x000fe80003800000 */
[----:B------:R0:W-:Y:S01]  /*2f50*/  @!P3 STG.E.U8 desc[UR36][R6.64+0x29], R47 ;  /* 0x0000292f0600b986 */ /* 0x0001e2000c101124 */
[----:B------:R-:W-:Y:S05]  /*2f60*/  @P5 BRA `(.L_x_86) ;  /* 0x00000000000c5947 */ /* 0x000fea0003800000 */
[----:B--2---:R-:W1:Y:S02]  /*2f70*/  LDG.E.U8 R157, desc[UR36][R8.64+0x30] ;  /* 0x00003024089d7981 */ /* 0x004e64000c1e1100 */
[----:B-1----:R-:W-:-:S05]  /*2f80*/  PRMT R3, R157, 0x8880, RZ ;  /* 0x000088809d037816 */ /* 0x002fca00000000ff */
[----:B------:R-:W-:-:S07]  /*2f90*/  IMAD R12, R3, R156, RZ ;  /* 0x0000009c030c7224 */ /* 0x000fce00078e02ff */
.L_x_86:
[----:B------:R-:W-:Y:S05]  /*2fa0*/  BSYNC B1 ;  /* 0x0000000000017941 */ /* 0x000fea0003800000 */
.L_x_85:
[----:B-1----:R-:W-:Y:S01]  /*2fb0*/  @!P5 IMAD R3, R48, R155, R12 ;  /* 0x0000009b3003d224 */ /* 0x002fe200078e020c */
[----:B------:R-:W-:Y:S04]  /*2fc0*/  BSSY B1, `(.L_x_87) ;  /* 0x0000006000017945 */ /* 0x000fe80003800000 */
[----:B------:R1:W-:Y:S01]  /*2fd0*/  @!P5 STG.E.U8 desc[UR36][R4.64+0x30], R3 ;  /* 0x000030030400d986 */ /* 0x0003e2000c101124 */
[----:B------:R-:W-:Y:S05]  /*2fe0*/  @P2 BRA `(.L_x_88) ;  /* 0x00000000000c2947 */ /* 0x000fea0003800000 */
[----:B--2---:R-:W1:Y:S02]  /*2ff0*/  LDG.E.U8 R157, desc[UR36][R8.64+0x31] ;  /* 0x00003124089d7981 */ /* 0x004e64000c1e1100 */
[----:B-1----:R-:W-:-:S05]  /*3000*/  PRMT R3, R157, 0x8880, RZ ;  /* 0x000088809d037816 */ /* 0x002fca00000000ff */
[----:B------:R-:W-:-:S07]  /*3010*/  IMAD R12, R3, R156, RZ ;  /* 0x0000009c030c7224 */ /* 0x000fce00078e02ff */
.L_x_88:
[----:B------:R-:W-:Y:S05]  /*3020*/  BSYNC B1 ;  /* 0x0000000000017941 */ /* 0x000fea0003800000 */
.L_x_87:
        /* <DEDUP_REMOVED lines=11> */
.L_x_90:
[----:B------:R-:W-:Y:S05]  /*30e0*/  BSYNC B1 ;  /* 0x0000000000017941 */ /* 0x000fea0003800000 */
.L_x_89:
[----:B-1----:R-:W-:Y:S01]  /*30f0*/  @!P4 IMAD R3, R50, R155, R12 ;  /* 0x0000009b3203c224 */ /* 0x002fe200078e020c */
[----:B------:R-:W-:Y:S04]  /*3100*/  BSSY B1, `(.L_x_91) ;  /* 0x0000006000017945 */ /* 0x000fe80003800000 */
[----:B------:R1:W-:Y:S01]  /*3110*/  @!P4 STG.E.U8 desc[UR36][R6.64+0x30], R3 ;  /* 0x000030030600c986 */ /* 0x0003e2000c101124 */
[----:B------:R-:W-:Y:S05]  /*3120*/  @P3 BRA `(.L_x_92) ;  /* 0x00000000000c3947 */ /* 0x000fea0003800000 */
[----:B--2---:R-:W1:Y:S02]  /*3130*/  LDG.E.U8 R157, desc[UR36][R10.64+0x31] ;  /* 0x000031240a9d7981 */ /* 0x004e64000c1e1100 */
[----:B-1----:R-:W-:-:S05]  /*3140*/  PRMT R3, R157, 0x8880, RZ ;  /* 0x000088809d037816 */ /* 0x002fca00000000ff */
[----:B------:R-:W-:-:S07]  /*3150*/  IMAD R12, R3, R156, RZ ;  /* 0x0000009c030c7224 */ /* 0x000fce00078e02ff */
.L_x_92:
[----:B------:R-:W-:Y:S05]  /*3160*/  BSYNC B1 ;  /* 0x0000000000017941 */ /* 0x000fea0003800000 */
.L_x_91:
[----:B------:R-:W-:Y:S01]  /*3170*/  @!P3 IMAD R51, R51, R155, R12 ;  /* 0x0000009b3333b224 */ /* 0x000fe200078e020c */
[----:B------:R-:W-:Y:S04]  /*3180*/  BSSY B1, `(.L_x_93) ;  /* 0x0000006000017945 */ /* 0x000fe80003800000 */
[----:B------:R0:W-:Y:S01]  /*3190*/  @!P3 STG.E.U8 desc[UR36][R6.64+0x31], R51 ;  /* 0x000031330600b986 */ /* 0x0001e2000c101124 */
[----:B------:R-:W-:Y:S05]  /*31a0*/  @P5 BRA `(.L_x_94) ;  /* 0x00000000000c5947 */ /* 0x000fea0003800000 */
[----:B--2---:R-:W1:Y:S02]  /*31b0*/  LDG.E.U8 R157, desc[UR36][R8.64+0x38] ;  /* 0x00003824089d7981 */ /* 0x004e64000c1e1100 */
[----:B-1----:R-:W-:-:S05]  /*31c0*/  PRMT R3, R157, 0x8880, RZ ;  /* 0x000088809d037816 */ /* 0x002fca00000000ff */
[----:B------:R-:W-:-:S07]  /*31d0*/  IMAD R12, R3, R156, RZ ;  /* 0x0000009c030c7224 */ /* 0x000fce00078e02ff */
.L_x_94:
[----:B------:R-:W-:Y:S05]  /*31e0*/  BSYNC B1 ;  /* 0x0000000000017941 */ /* 0x000fea0003800000 */
.L_x_93:
[----:B-1----:R-:W-:Y:S01]  /*31f0*/  @!P5 IMAD R3, R52, R155, R12 ;  /* 0x0000009b3403d224 */ /* 0x002fe200078e020c */
[----:B------:R-:W-:Y:S04]  /*3200*/  BSSY B1, `(.L_x_95) ;  /* 0x0000006000017945 */ /* 0x000fe80003800000 */
[----:B------:R1:W-:Y:S01]  /*3210*/  @!P5 STG.E.U8 desc[UR36][R4.64+0x38], R3 ;  /* 0x000038030400d986 */ /* 0x0003e2000c101124 */
[----:B------:R-:W-:Y:S05]  /*3220*/  @P2 BRA `(.L_x_96) ;  /* 0x00000000000c2947 */ /* 0x000fea0003800000 */
[----:B--2---:R-:W1:Y:S02]  /*3230*/  LDG.E.U8 R157, desc[UR36][R8.64+0x39] ;  /* 0x00003924089d7981 */ /* 0x004e64000c1e1100 */
[----:B-1----:R-:W-:-:S05]  /*3240*/  PRMT R3, R157, 0x8880, RZ ;  /* 0x000088809d037816 */ /* 0x002fca00000000ff */
[----:B------:R-:W-:-:S07]  /*3250*/  IMAD R12, R3, R156, RZ ;  /* 0x0000009c030c7224 */ /* 0x000fce00078e02ff */
.L_x_96:
[----:B------:R-:W-:Y:S05]  /*3260*/  BSYNC B1 ;  /* 0x0000000000017941 */ /* 0x000fea0003800000 */
.L_x_95:
        /* <DEDUP_REMOVED lines=11> */
.L_x_98:
[----:B------:R-:W-:Y:S05]  /*3320*/  BSYNC B1 ;  /* 0x0000000000017941 */ /* 0x000fea0003800000 */
.L_x_97:
[----:B-1----:R-:W-:Y:S01]  /*3330*/  @!P4 IMAD R3, R54, R155, R12 ;  /* 0x0000009b3603c224 */ /* 0x002fe200078e020c */
[----:B------:R-:W-:Y:S04]  /*3340*/  BSSY B1, `(.L_x_99) ;  /* 0x0000006000017945 */ /* 0x000fe80003800000 */
[----:B------:R1:W-:Y:S01]  /*3350*/  @!P4 STG.E.U8 desc[UR36][R6.64+0x38], R3 ;  /* 0x000038030600c986 */ /* 0x0003e2000c101124 */
[----:B------:R-:W-:Y:S05]  /*3360*/  @P3 BRA `(.L_x_100) ;  /* 0x00000000000c3947 */ /* 0x000fea0003800000 */
[----:B--2---:R-:W1:Y:S02]  /*3370*/  LDG.E.U8 R157, desc[UR36][R10.64+0x39] ;  /* 0x000039240a9d7981 */ /* 0x004e64000c1e1100 */
[----:B-1----:R-:W-:-:S05]  /*3380*/  PRMT R3, R157, 0x8880, RZ ;  /* 0x000088809d037816 */ /* 0x002fca00000000ff */
[----:B------:R-:W-:-:S07]  /*3390*/  IMAD R12, R3, R156, RZ ;  /* 0x0000009c030c7224 */ /* 0x000fce00078e02ff */
.L_x_100:
[----:B------:R-:W-:Y:S05]  /*33a0*/  BSYNC B1 ;  /* 0x0000000000017941 */ /* 0x000fea0003800000 */
.L_x_99:
[----:B------:R-:W-:Y:S01]  /*33b0*/  @!P3 IMAD R55, R55, R155, R12 ;  /* 0x0000009b3737b224 */ /* 0x000fe200078e020c */
[----:B------:R-:W-:Y:S04]  /*33c0*/  BSSY B1, `(.L_x_101) ;  /* 0x0000006000017945 */ /* 0x000fe80003800000 */
[----:B------:R0:W-:Y:S01]  /*33d0*/  @!P3 STG.E.U8 desc[UR36][R6.64+0x39], R55 ;  /* 0x000039370600b986 */ /* 0x0001e2000c101124 */
[----:B------:R-:W-:Y:S05]  /*33e0*/  @P5 BRA `(.L_x_102) ;  /* 0x00000000000c5947 */ /* 0x000fea0003800000 */
[----:B--2---:R-:W1:Y:S02]  /*33f0*/  LDG.E.U8 R157, desc[UR36][R8.64+0x40] ;  /* 0x00004024089d7981 */ /* 0x004e64000c1e1100 */
[----:B-1----:R-:W-:-:S05]  /*3400*/  PRMT R3, R157, 0x8880, RZ ;  /* 0x000088809d037816 */ /* 0x002fca00000000ff */
[----:B------:R-:W-:-:S07]  /*3410*/  IMAD R12, R3, R156, RZ ;  /* 0x0000009c030c7224 */ /* 0x000fce00078e02ff */
.L_x_102:
[----:B------:R-:W-:Y:S05]  /*3420*/  BSYNC B1 ;  /* 0x0000000000017941 */ /* 0x000fea0003800000 */
.L_x_101:
[----:B-1----:R-:W-:Y:S01]  /*3430*/  @!P5 IMAD R3, R56, R155, R12 ;  /* 0x0000009b3803d224 */ /* 0x002fe200078e020c */
[----:B------:R-:W-:Y:S04]  /*3440*/  BSSY B1, `(.L_x_103) ;  /* 0x0000006000017945 */ /* 0x000fe80003800000 */
[----:B------:R1:W-:Y:S01]  /*3450*/  @!P5 STG.E.U8 desc[UR36][R4.64+0x40], R3 ;  /* 0x000040030400d986 */ /* 0x0003e2000c101124 */
[----:B------:R-:W-:Y:S05]  /*3460*/  @P2 BRA `(.L_x_104) ;  /* 0x00000000000c2947 */ /* 0x000fea0003800000 */
[----:B--2---:R-:W1:Y:S02]  /*3470*/  LDG.E.U8 R157, desc[UR36][R8.64+0x41] ;  /* 0x00004124089d7981 */ /* 0x004e64000c1e1100 */
[----:B-1----:R-:W-:-:S05]  /*3480*/  PRMT R3, R157, 0x8880, RZ ;  /* 0x000088809d037816 */ /* 0x002fca00000000ff */
[----:B------:R-:W-:-:S07]  /*3490*/  IMAD R12, R3, R156, RZ ;  /* 0x0000009c030c7224 */ /* 0x000fce00078e02ff */
.L_x_104:
[----:B------:R-:W-:Y:S05]  /*34a0*/  BSYNC B1 ;  /* 0x0000000000017941 */ /* 0x000fea0003800000 */
.L_x_103:
        /* <DEDUP_REMOVED lines=11> */
.L_x_106:
[----:B------:R-:W-:Y:S05]  /*3560*/  BSYNC B1 ;  /* 0x0000000000017941 */ /* 0x000fea0003800000 */
.L_x_105:
[----:B-1----:R-:W-:Y:S01]  /*3570*/  @!P4 IMAD R3, R58, R155, R12 ;  /* 0x0000009b3a03c224 */ /* 0x002fe200078e020c */
[----:B------:R-:W-:Y:S04]  /*3580*/  BSSY B1, `(.L_x_107) ;  /* 0x0000006000017945 */ /* 0x000fe80003800000 */
[----:B------:R1:W-:Y:S01]  /*3590*/  @!P4 STG.E.U8 desc[UR36][R6.64+0x40], R3 ;  /* 0x000040030600c986 */ /* 0x0003e2000c101124 */
[----:B------:R-:W-:Y:S05]  /*35a0*/  @P3 BRA `(.L_x_108) ;  /* 0x00000000000c3947 */ /* 0x000fea0003800000 */
[----:B--2---:R-:W1:Y:S02]  /*35b0*/  LDG.E.U8 R157, desc[UR36][R10.64+0x41] ;  /* 0x000041240a9d7981 */ /* 0x004e64000c1e1100 */
[----:B-1----:R-:W-:-:S05]  /*35c0*/  PRMT R3, R157, 0x8880, RZ ;  /* 0x000088809d037816 */ /* 0x002fca00000000ff */
[----:B------:R-:W-:-:S07]  /*35d0*/  IMAD R12, R3, R156, RZ ;  /* 0x0000009c030c7224 */ /* 0x000fce00078e02ff */
.L_x_108:
[----:B------:R-:W-:Y:S05]  /*35e0*/  BSYNC B1 ;  /* 0x0000000000017941 */ /* 0x000fea0003800000 */
.L_x_107:
[----:B------:R-:W-:Y:S01]  /*35f0*/  @!P3 IMAD R59, R59, R155, R12 ;  /* 0x0000009b3b3bb224 */ /* 0x000fe200078e020c */
[----:B------:R-:W-:Y:S04]  /*3600*/  BSSY B1, `(.L_x_109) ;  /* 0x0000006000017945 */ /* 0x000fe80003800000 */
[----:B------:R0:W-:Y:S01]  /*3610*/  @!P3 STG.E.U8 desc[UR36][R6.64+0x41], R59 ;  /* 0x0000413b0600b986 */ /* 0x0001e2000c101124 */
[----:B------:R-:W-:Y:S05]  /*3620*/  @P5 BRA `(.L_x_110) ;  /* 0x00000000000c5947 */ /* 0x000fea0003800000 */
[----:B--2---:R-:W1:Y:S02]  /*3630*/  LDG.E.U8 R157, desc[UR36][R8.64+0x48] ;  /* 0x00004824089d7981 */ /* 0x004e64000c1e1100 */
[----:B-1----:R-:W-:-:S05]  /*3640*/  PRMT R3, R157, 0x8880, RZ ;  /* 0x000088809d037816 */ /* 0x002fca00000000ff */
[----:B------:R-:W-:-:S07]  /*3650*/  IMAD R12, R3, R156, RZ ;  /* 0x0000009c030c7224 */ /* 0x000fce00078e02ff */
.L_x_110:
[----:B------:R-:W-:Y:S05]  /*3660*/  BSYNC B1 ;  /* 0x0000000000017941 */ /* 0x000fea0003800000 */
.L_x_109:
[----:B-1----:R-:W-:Y:S01]  /*3670*/  @!P5 IMAD R3, R60, R155, R12 ;  /* 0x0000009b3c03d224 */ /* 0x002fe200078e020c */
[----:B------:R-:W-:Y:S04]  /*3680*/  BSSY B1, `(.L_x_111) ;  /* 0x0000006000017945 */ /* 0x000fe80003800000 */
[----:B------:R1:W-:Y:S01]  /*3690*/  @!P5 STG.E.U8 desc[UR36][R4.64+0x48], R3 ;  /* 0x000048030400d986 */ /* 0x0003e2000c101124 */
[----:B------:R-:W-:Y:S05]  /*36a0*/  @P2 BRA `(.L_x_112) ;  /* 0x00000000000c2947 */ /* 0x000fea0003800000 */
[----:B--2---:R-:W1:Y:S02]  /*36b0*/  LDG.E.U8 R157, desc[UR36][R8.64+0x49] ;  /* 0x00004924089d7981 */ /* 0x004e64000c1e1100 */
[----:B-1----:R-:W-:-:S05]  /*36c0*/  PRMT R3, R157, 0x8880, RZ ;  /* 0x000088809d037816 */ /* 0x002fca00000000ff */
[----:B------:R-:W-:-:S07]  /*36d0*/  IMAD R12, R3, R156, RZ ;  /* 0x0000009c030c7224 */ /* 0x000fce00078e02ff */
.L_x_112:
[----:B------:R-:W-:Y:S05]  /*36e0*/  BSYNC B1 ;  /* 0x0000000000017941 */ /* 0x000fea0003800000 */
.L_x_111:
        /* <DEDUP_REMOVED lines=11> */
.L_x_114:
[----:B------:R-:W-:Y:S05]  /*37a0*/  BSYNC B1 ;  /* 0x0000000000017941 */ /* 0x000fea0003800000 */
.L_x_113:
[----:B-1----:R-:W-:Y:S01]  /*37b0*/  @!P4 IMAD R3, R62, R155, R12 ;  /* 0x0000009b3e03c224 */ /* 0x002fe200078e020c */
[----:B------:R-:W-:Y:S04]  /*37c0*/  BSSY B1, `(.L_x_115) ;  /* 0x0000006000017945 */ /* 0x000fe80003800000 */
[----:B------:R1:W-:Y:S01]  /*37d0*/  @!P4 STG.E.U8 desc[UR36][R6.64+0x48], R3 ;  /* 0x000048030600c986 */ /* 0x0003e2000c101124 */
[----:B------:R-:W-:Y:S05]  /*37e0*/  @P3 BRA `(.L_x_116) ;  /* 0x00000000000c3947 */ /* 0x000fea0003800000 */
[----:B--2---:R-:W1:Y:S02]  /*37f0*/  LDG.E.U8 R157, desc[UR36][R10.64+0x49] ;  /* 0x000049240a9d7981 */ /* 0x004e64000c1e1100 */
[----:B-1----:R-:W-:-:S05]  /*3800*/  PRMT R3, R157, 0x8880, RZ ;  /* 0x000088809d037816 */ /* 0x002fca00000000ff */
[----:B------:R-:W-:-:S07]  /*3810*/  IMAD R12, R3, R156, RZ ;  /* 0x0000009c030c7224 */ /* 0x000fce00078e02ff */
.L_x_116:
[----:B------:R-:W-:Y:S05]  /*3820*/  BSYNC B1 ;  /* 0x0000000000017941 */ /* 0x000fea0003800000 */
.L_x_115:
[----:B------:R-:W-:Y:S01]  /*3830*/  @!P3 IMAD R63, R63, R155, R12 ;  /* 0x0000009b3f3fb224 */ /* 0x000fe200078e020c */
[----:B------:R-:W-:Y:S04]  /*3840*/  BSSY B1, `(.L_x_117) ;  /* 0x0000006000017945 */ /* 0x000fe80003800000 */
[----:B------:R0:W-:Y:S01]  /*3850*/  @!P3 STG.E.U8 desc[UR36][R6.64+0x49], R63 ;  /* 0x0000493f0600b986 */ /* 0x0001e2000c101124 */
[----:B------:R-:W-:Y:S05]  /*3860*/  @P5 BRA `(.L_x_118) ;  /* 0x00000000000c5947 */ /* 0x000fea0003800000 */
[----:B--2---:R-:W1:Y:S02]  /*3870*/  LDG.E.U8 R157, desc[UR36][R8.64+0x50] ;  /* 0x00005024089d7981 */ /* 0x004e64000c1e1100 */
[----:B-1----:R-:W-:-:S05]  /*3880*/  PRMT R3, R157, 0x8880, RZ ;  /* 0x000088809d037816 */ /* 0x002fca00000000ff */
[----:B------:R-:W-:-:S07]  /*3890*/  IMAD R12, R3, R156, RZ ;  /* 0x0000009c030c7224 */ /* 0x000fce00078e02ff */
.L_x_118:
[----:B------:R-:W-:Y:S05]  /*38a0*/  BSYNC B1 ;  /* 0x0000000000017941 */ /* 0x000fea0003800000 */
.L_x_117:
[----:B-1----:R-:W-:Y:S01]  /*38b0*/  @!P5 IMAD R3, R64, R155, R12 ;  /* 0x0000009b4003d224 */ /* 0x002fe200078e020c */
[----:B------:R-:W-:Y:S04]  /*38c0*/  BSSY B1, `(.L_x_119) ;  /* 0x0000006000017945 */ /* 0x000fe80003800000 */
[----:B------:R1:W-:Y:S01]  /*38d0*/  @!P5 STG.E.U8 desc[UR36][R4.64+0x50], R3 ;  /* 0x000050030400d986 */ /* 0x0003e2000c101124 */
[----:B------:R-:W-:Y:S05]  /*38e0*/  @P2 BRA `(.L_x_120) ;  /* 0x00000000000c2947 */ /* 0x000fea0003800000 */
[----:B--2---:R-:W1:Y:S02]  /*38f0*/  LDG.E.U8 R157, desc[UR36][R8.64+0x51] ;  /* 0x00005124089d7981 */ /* 0x004e64000c1e1100 */
[----:B-1----:R-:W-:-:S05]  /*3900*/  PRMT R3, R157, 0x8880, RZ ;  /* 0x000088809d037816 */ /* 0x002fca00000000ff */
[----:B------:R-:W-:-:S07]  /*3910*/  IMAD R12, R3, R156, RZ ;  /* 0x0000009c030c7224 */ /* 0x000fce00078e02ff */
.L_x_120:
[----:B------:R-:W-:Y:S05]  /*3920*/  BSYNC B1 ;  /* 0x0000000000017941 */ /* 0x000fea0003800000 */
.L_x_119:
        /* <DEDUP_REMOVED lines=11> */
.L_x_122:
[----:B------:R-:W-:Y:S05]  /*39e0*/  BSYNC B1 ;  /* 0x0000000000017941 */ /* 0x000fea0003800000 */
.L_x_121:
[----:B-1----:R-:W-:Y:S01]  /*39f0*/  @!P4 IMAD R3, R66, R155, R12 ;  /* 0x0000009b4203c224 */ /* 0x002fe200078e020c */
[----:B------:R-:W-:Y:S04]  /*3a00*/  BSSY B1, `(.L_x_123) ;  /* 0x0000006000017945 */ /* 0x000fe80003800000 */
[----:B------:R1:W-:Y:S01]  /*3a10*/  @!P4 STG.E.U8 desc[UR36][R6.64+0x50], R3 ;  /* 0x000050030600c986 */ /* 0x0003e2000c101124 */
[----:B------:R-:W-:Y:S05]  /*3a20*/  @P3 BRA `(.L_x_124) ;  /* 0x00000000000c3947 */ /* 0x000fea0003800000 */
[----:B--2---:R-:W1:Y:S02]  /*3a30*/  LDG.E.U8 R157, desc[UR36][R10.64+0x51] ;  /* 0x000051240a9d7981 */ /* 0x004e64000c1e1100 */
[----:B-1----:R-:W-:-:S05]  /*3a40*/  PRMT R3, R157, 0x8880, RZ ;  /* 0x000088809d037816 */ /* 0x002fca00000000ff */
[----:B------:R-:W-:-:S07]  /*3a50*/  IMAD R12, R3, R156, RZ ;  /* 0x0000009c030c7224 */ /* 0x000fce00078e02ff */
.L_x_124:
[----:B------:R-:W-:Y:S05]  /*3a60*/  BSYNC B1 ;  /* 0x0000000000017941 */ /* 0x000fea0003800000 */
.L_x_123:
[----:B------:R-:W-:Y:S01]  /*3a70*/  @!P3 IMAD R67, R67, R155, R12 ;  /* 0x0000009b4343b224 */ /* 0x000fe200078e020c */
[----:B------:R-:W-:Y:S04]  /*3a80*/  BSSY B1, `(.L_x_125) ;  /* 0x0000006000017945 */ /* 0x000fe80003800000 */
[----:B------:R0:W-:Y:S01]  /*3a90*/  @!P3 STG.E.U8 desc[UR36][R6.64+0x51], R67 ;  /* 0x000051430600b986 */ /* 0x0001e2000c101124 */
[----:B------:R-:W-:Y:S05]  /*3aa0*/  @P5 BRA `(.L_x_126) ;  /* 0x00000000000c5947 */ /* 0x000fea0003800000 */
[----:B--2---:R-:W1:Y:S02]  /*3ab0*/  LDG.E.U8 R157, desc[UR36][R8.64+0x58] ;  /* 0x00005824089d7981 */ /* 0x004e64000c1e1100 */
[----:B-1----:R-:W-:-:S05]  /*3ac0*/  PRMT R3, R157, 0x8880, RZ ;  /* 0x000088809d037816 */ /* 0x002fca00000000ff */
[----:B------:R-:W-:-:S07]  /*3ad0*/  IMAD R12, R3, R156, RZ ;  /* 0x0000009c030c7224 */ /* 0x000fce00078e02ff */
.L_x_126:
[----:B------:R-:W-:Y:S05]  /*3ae0*/  BSYNC B1 ;  /* 0x0000000000017941 */ /* 0x000fea0003800000 */
.L_x_125:
[----:B-1----:R-:W-:Y:S01]  /*3af0*/  @!P5 IMAD R3, R68, R155, R12 ;  /* 0x0000009b4403d224 */ /* 0x002fe200078e020c */
[----:B------:R-:W-:Y:S04]  /*3b00*/  BSSY B1, `(.L_x_127) ;  /* 0x0000006000017945 */ /* 0x000fe80003800000 */
[----:B------:R1:W-:Y:S01]  /*3b10*/  @!P5 STG.E.U8 desc[UR36][R4.64+0x58], R3 ;  /* 0x000058030400d986 */ /* 0x0003e2000c101124 */
[----:B------:R-:W-:Y:S05]  /*3b20*/  @P2 BRA `(.L_x_128) ;  /* 0x00000000000c2947 */ /* 0x000fea0003800000 */
[----:B--2---:R-:W1:Y:S02]  /*3b30*/  LDG.E.U8 R157, desc[UR36][R8.64+0x59] ;  /* 0x00005924089d7981 */ /* 0x004e64000c1e1100 */
[----:B-1----:R-:W-:-:S05]  /*3b40*/  PRMT R3, R157, 0x8880, RZ ;  /* 0x000088809d037816 */ /* 0x002fca00000000ff */
[----:B------:R-:W-:-:S07]  /*3b50*/  IMAD R12, R3, R156, RZ ;  /* 0x0000009c030c7224 */ /* 0x000fce00078e02ff */
.L_x_128:
[----:B------:R-:W-:Y:S05]  /*3b60*/  BSYNC B1 ;  /* 0x0000000000017941 */ /* 0x000fea0003800000 */
.L_x_127:
        /* <DEDUP_REMOVED lines=11> */
.L_x_130:
[----:B------:R-:W-:Y:S05]  /*3c20*/  BSYNC B1 ;  /* 0x0000000000017941 */ /* 0x000fea0003800000 */
.L_x_129:
[----:B-1----:R-:W-:Y:S01]  /*3c30*/  @!P4 IMAD R3, R70, R155, R12 ;  /* 0x0000009b4603c224 */ /* 0x002fe200078e020c */
[----:B------:R-:W-:Y:S04]  /*3c40*/  BSSY B1, `(.L_x_131) ;  /* 0x0000006000017945 */ /* 0x000fe80003800000 */
[----:B------:R1:W-:Y:S01]  /*3c50*/  @!P4 STG.E.U8 desc[UR36][R6.64+0x58], R3 ;  /* 0x000058030600c986 */ /* 0x0003e2000c101124 */
[----:B------:R-:W-:Y:S05]  /*3c60*/  @P3 BRA `(.L_x_132) ;  /* 0x00000000000c3947 */ /* 0x000fea0003800000 */
[----:B--2---:R-:W1:Y:S02]  /*3c70*/  LDG.E.U8 R157, desc[UR36][R10.64+0x59] ;  /* 0x000059240a9d7981 */ /* 0x004e64000c1e1100 */
[----:B-1----:R-:W-:-:S05]  /*3c80*/  PRMT R3, R157, 0x8880, RZ ;  /* 0x000088809d037816 */ /* 0x002fca00000000ff */
[----:B------:R-:W-:-:S07]  /*3c90*/  IMAD R12, R3, R156, RZ ;  /* 0x0000009c030c7224 */ /* 0x000fce00078e02ff */
.L_x_132:
[----:B------:R-:W-:Y:S05]  /*3ca0*/  BSYNC B1 ;  /* 0x0000000000017941 */ /* 0x000fea0003800000 */
.L_x_131:
[----:B------:R-:W-:Y:S01]  /*3cb0*/  @!P3 IMAD R71, R71, R155, R12 ;  /* 0x0000009b4747b224 */ /* 0x000fe200078e020c */
[----:B------:R-:W-:Y:S04]  /*3cc0*/  BSSY B1, `(.L_x_133) ;  /* 0x0000006000017945 */ /* 0x000fe80003800000 */
[----:B------:R0:W-:Y:S01]  /*3cd0*/  @!P3 STG.E.U8 desc[UR36][R6.64+0x59], R71 ;  /* 0x000059470600b986 */ /* 0x0001e2000c101124 */
[----:B------:R-:W-:Y:S05]  /*3ce0*/  @P5 BRA `(.L_x_134) ;  /* 0x00000000000c5947 */ /* 0x000fea0003800000 */
[----:B--2---:R-:W1:Y:S02]  /*3cf0*/  LDG.E.U8 R157, desc[UR36][R8.64+0x60] ;  /* 0x00006024089d7981 */ /* 0x004e64000c1e1100 */
[----:B-1----:R-:W-:-:S05]  /*3d00*/  PRMT R3, R157, 0x8880, RZ ;  /* 0x000088809d037816 */ /* 0x002fca00000000ff */
[----:B------:R-:W-:-:S07]  /*3d10*/  IMAD R12, R3, R156, RZ ;  /* 0x0000009c030c7224 */ /* 0x000fce00078e02ff */
.L_x_134:
[----:B------:R-:W-:Y:S05]  /*3d20*/  BSYNC B1 ;  /* 0x0000000000017941 */ /* 0x000fea0003800000 */
.L_x_133:
[----:B-1----:R-:W-:Y:S01]  /*3d30*/  @!P5 IMAD R3, R72, R155, R12 ;  /* 0x0000009b4803d224 */ /* 0x002fe200078e020c */
[----:B------:R-:W-:Y:S04]  /*3d40*/  BSSY B1, `(.L_x_135) ;  /* 0x0000006000017945 */ /* 0x000fe80003800000 */
[----:B------:R1:W-:Y:S01]  /*3d50*/  @!P5 STG.E.U8 desc[UR36][R4.64+0x60], R3 ;  /* 0x000060030400d986 */ /* 0x0003e2000c101124 */
[----:B------:R-:W-:Y:S05]  /*3d60*/  @P2 BRA `(.L_x_136) ;  /* 0x00000000000c2947 */ /* 0x000fea0003800000 */
[----:B--2---:R-:W1:Y:S02]  /*3d70*/  LDG.E.U8 R157, desc[UR36][R8.64+0x61] ;  /* 0x00006124089d7981 */ /* 0x004e64000c1e1100 */
[----:B-1----:R-:W-:-:S05]  /*3d80*/  PRMT R3, R157, 0x8880, RZ ;  /* 0x000088809d037816 */ /* 0x002fca00000000ff */
[----:B------:R-:W-:-:S07]  /*3d90*/  IMAD R12, R3, R156, RZ ;  /* 0x0000009c030c7224 */ /* 0x000fce00078e02ff */
.L_x_136:
[----:B------:R-:W-:Y:S05]  /*3da0*/  BSYNC B1 ;  /* 0x0000000000017941 */ /* 0x000fea0003800000 */
.L_x_135:
        /* <DEDUP_REMOVED lines=11> */
.L_x_138:
[----:B------:R-:W-:Y:S05]  /*3e60*/  BSYNC B1 ;  /* 0x0000000000017941 */ /* 0x000fea0003800000 */
.L_x_137:
[----:B-1----:R-:W-:Y:S01]  /*3e70*/  @!P4 IMAD R3, R74, R155, R12 ;  /* 0x0000009b4a03c224 */ /* 0x002fe200078e020c */
[----:B------:R-:W-:Y:S04]  /*3e80*/  BSSY B1, `(.L_x_139) ;  /* 0x0000006000017945 */ /* 0x000fe80003800000 */
[----:B------:R1:W-:Y:S01]  /*3e90*/  @!P4 STG.E.U8 desc[UR36][R6.64+0x60], R3 ;  /* 0x000060030600c986 */ /* 0x0003e2000c101124 */
[----:B------:R-:W-:Y:S05]  /*3ea0*/  @P3 BRA `(.L_x_140) ;  /* 0x00000000000c3947 */ /* 0x000fea0003800000 */
[----:B--2---:R-:W1:Y:S02]  /*3eb0*/  LDG.E.U8 R157, desc[UR36][R10.64+0x61] ;  /* 0x000061240a9d7981 */ /* 0x004e64000c1e1100 */
[----:B-1----:R-:W-:-:S05]  /*3ec0*/  PRMT R3, R157, 0x8880, RZ ;  /* 0x000088809d037816 */ /* 0x002fca00000000ff */
[----:B------:R-:W-:-:S07]  /*3ed0*/  IMAD R12, R3, R156, RZ ;  /* 0x0000009c030c7224 */ /* 0x000fce00078e02ff */
.L_x_140:
[----:B------:R-:W-:Y:S05]  /*3ee0*/  BSYNC B1 ;  /* 0x0000000000017941 */ /* 0x000fea0003800000 */
.L_x_139:
[----:B------:R-:W-:Y:S01]  /*3ef0*/  @!P3 IMAD R75, R75, R155, R12 ;  /* 0x0000009b4b4bb224 */ /* 0x000fe200078e020c */
[----:B------:R-:W-:Y:S04]  /*3f00*/  BSSY B1, `(.L_x_141) ;  /* 0x0000006000017945 */ /* 0x000fe80003800000 */
[----:B------:R0:W-:Y:S01]  /*3f10*/  @!P3 STG.E.U8 desc[UR36][R6.64+0x61], R75 ;  /* 0x0000614b0600b986 */ /* 0x0001e2000c101124 */
[----:B------:R-:W-:Y:S05]  /*3f20*/  @P5 BRA `(.L_x_142) ;  /* 0x00000000000c5947 */ /* 0x000fea0003800000 */
[----:B--2---:R-:W1:Y:S02]  /*3f30*/  LDG.E.U8 R157, desc[UR36][R8.64+0x68] ;  /* 0x00006824089d7981 */ /* 0x004e64000c1e1100 */
[----:B-1----:R-:W-:-:S05]  /*3f40*/  PRMT R3, R157, 0x8880, RZ ;  /* 0x000088809d037816 */ /* 0x002fca00000000ff */
[----:B------:R-:W-:-:S07]  /*3f50*/  IMAD R12, R3, R156, RZ ;  /* 0x0000009c030c7224 */ /* 0x000fce00078e02ff */
.L_x_142:
[----:B------:R-:W-:Y:S05]  /*3f60*/  BSYNC B1 ;  /* 0x0000000000017941 */ /* 0x000fea0003800000 */
.L_x_141:
[----:B-1----:R-:W-:Y:S01]  /*3f70*/  @!P5 IMAD R3, R76, R155, R12 ;  /* 0x0000009b4c03d224 */ /* 0x002fe200078e020c */
[----:B------:R-:W-:Y:S04]  /*3f80*/  BSSY B1, `(.L_x_143) ;  /* 0x0000006000017945 */ /* 0x000fe80003800000 */
[----:B------:R1:W-:Y:S01]  /*3f90*/  @!P5 STG.E.U8 desc[UR36][R4.64+0x68], R3 ;  /* 0x000068030400d986 */ /* 0x0003e2000c101124 */
[----:B------:R-:W-:Y:S05]  /*3fa0*/  @P2 BRA `(.L_x_144) ;  /* 0x00000000000c2947 */ /* 0x000fea0003800000 */
[----:B--2---:R-:W1:Y:S02]  /*3fb0*/  LDG.E.U8 R157, desc[UR36][R8.64+0x69] ;  /* 0x00006924089d7981 */ /* 0x004e64000c1e1100 */
[----:B-1----:R-:W-:-:S05]  /*3fc0*/  PRMT R3, R157, 0x8880, RZ ;  /* 0x000088809d037816 */ /* 0x002fca00000000ff */
[----:B------:R-:W-:-:S07]  /*3fd0*/  IMAD R12, R3, R156, RZ ;  /* 0x0000009c030c7224 */ /* 0x000fce00078e02ff */
.L_x_144:
[----:B------:R-:W-:Y:S05]  /*3fe0*/  BSYNC B1 ;  /* 0x0000000000017941 */ /* 0x000fea0003800000 */
.L_x_143:
        /* <DEDUP_REMOVED lines=11> */
.L_x_146:
[----:B------:R-:W-:Y:S05]  /*40a0*/  BSYNC B1 ;  /* 0x0000000000017941 */ /* 0x000fea0003800000 */
.L_x_145:
[----:B-1----:R-:W-:Y:S01]  /*40b0*/  @!P4 IMAD R3, R78, R155, R12 ;  /* 0x0000009b4e03c224 */ /* 0x002fe200078e020c */
[----:B------:R-:W-:Y:S04]  /*40c0*/  BSSY B1, `(.L_x_147) ;  /* 0x0000006000017945 */ /* 0x000fe80003800000 */
[----:B------:R1:W-:Y:S01]  /*40d0*/  @!P4 STG.E.U8 desc[UR36][R6.64+0x68], R3 ;  /* 0x000068030600c986 */ /* 0x0003e2000c101124 */
[----:B------:R-:W-:Y:S05]  /*40e0*/  @P3 BRA `(.L_x_148) ;  /* 0x00000000000c3947 */ /* 0x000fea0003800000 */
[----:B--2---:R-:W1:Y:S02]  /*40f0*/  LDG.E.U8 R157, desc[UR36][R10.64+0x69] ;  /* 0x000069240a9d7981 */ /* 0x004e64000c1e1100 */
[----:B-1----:R-:W-:-:S05]  /*4100*/  PRMT R3, R157, 0x8880, RZ ;  /* 0x000088809d037816 */ /* 0x002fca00000000ff */
[----:B------:R-:W-:-:S07]  /*4110*/  IMAD R12, R3, R156, RZ ;  /* 0x0000009c030c7224 */ /* 0x000fce00078e02ff */
.L_x_148:
[----:B------:R-:W-:Y:S05]  /*4120*/  BSYNC B1 ;  /* 0x0000000000017941 */ /* 0x000fea0003800000 */
.L_x_147:
[----:B------:R-:W-:Y:S01]  /*4130*/  @!P3 IMAD R79, R79, R155, R12 ;  /* 0x0000009b4f4fb224 */ /* 0x000fe200078e020c */
[----:B------:R-:W-:Y:S04]  /*4140*/  BSSY B1, `(.L_x_149) ;  /* 0x0000006000017945 */ /* 0x000fe80003800000 */
[----:B------:R0:W-:Y:S01]  /*4150*/  @!P3 STG.E.U8 desc[UR36][R6.64+0x69], R79 ;  /* 0x0000694f0600b986 */ /* 0x0001e2000c101124 */
[----:B------:R-:W-:Y:S05]  /*4160*/  @P5 BRA `(.L_x_150) ;  /* 0x00000000000c5947 */ /* 0x000fea0003800000 */
[----:B--2---:R-:W1:Y:S02]  /*4170*/  LDG.E.U8 R157, desc[UR36][R8.64+0x70] ;  /* 0x00007024089d7981 */ /* 0x004e64000c1e1100 */
[----:B-1----:R-:W-:-:S05]  /*4180*/  PRMT R3, R157, 0x8880, RZ ;  /* 0x000088809d037816 */ /* 0x002fca00000000ff */
[----:B------:R-:W-:-:S07]  /*4190*/  IMAD R12, R3, R156, RZ ;  /* 0x0000009c030c7224 */ /* 0x000fce00078e02ff */
.L_x_150:
[----:B------:R-:W-:Y:S05]  /*41a0*/  BSYNC B1 ;  /* 0x0000000000017941 */ /* 0x000fea0003800000 */
.L_x_149:
[----:B-1----:R-:W-:Y:S01]  /*41b0*/  @!P5 IMAD R3, R80, R155, R12 ;  /* 0x0000009b5003d224 */ /* 0x002fe200078e020c */
[----:B------:R-:W-:Y:S04]  /*41c0*/  BSSY B1, `(.L_x_151) ;  /* 0x0000006000017945 */ /* 0x000fe80003800000 */
[----:B------:R1:W-:Y:S01]  /*41d0*/  @!P5 STG.E.U8 desc[UR36][R4.64+0x70], R3 ;  /* 0x000070030400d986 */ /* 0x0003e2000c101124 */
[----:B------:R-:W-:Y:S05]  /*41e0*/  @P2 BRA `(.L_x_152) ;  /* 0x00000000000c2947 */ /* 0x000fea0003800000 */
[----:B--2---:R-:W1:Y:S02]  /*41f0*/  LDG.E.U8 R157, desc[UR36][R8.64+0x71] ;  /* 0x00007124089d7981 */ /* 0x004e64000c1e1100 */
[----:B-1----:R-:W-:-:S05]  /*4200*/  PRMT R3, R157, 0x8880, RZ ;  /* 0x000088809d037816 */ /* 0x002fca00000000ff */
[----:B------:R-:W-:-:S07]  /*4210*/  IMAD R12, R3, R156, RZ ;  /* 0x0000009c030c7224 */ /* 0x000fce00078e02ff */
.L_x_152:
[----:B------:R-:W-:Y:S05]  /*4220*/  BSYNC B1 ;  /* 0x0000000000017941 */ /* 0x000fea0003800000 */
.L_x_151:
        /* <DEDUP_REMOVED lines=11> */
.L_x_154:
[----:B------:R-:W-:Y:S05]  /*42e0*/  BSYNC B1 ;  /* 0x0000000000017941 */ /* 0x000fea0003800000 */
.L_x_153:
[----:B-1----:R-:W-:Y:S01]  /*42f0*/  @!P4 IMAD R3, R82, R155, R12 ;  /* 0x0000009b5203c224 */ /* 0x002fe200078e020c */
[----:B------:R-:W-:Y:S04]  /*4300*/  BSSY B1, `(.L_x_155) ;  /* 0x0000006000017945 */ /* 0x000fe80003800000 */
[----:B------:R1:W-:Y:S01]  /*4310*/  @!P4 STG.E.U8 desc[UR36][R6.64+0x70], R3 ;  /* 0x000070030600c986 */ /* 0x0003e2000c101124 */
[----:B------:R-:W-:Y:S05]  /*4320*/  @P3 BRA `(.L_x_156) ;  /* 0x00000000000c3947 */ /* 0x000fea0003800000 */
[----:B--2---:R-:W1:Y:S02]  /*4330*/  LDG.E.U8 R157, desc[UR36][R10.64+0x71] ;  /* 0x000071240a9d7981 */ /* 0x004e64000c1e1100 */
[----:B-1----:R-:W-:-:S05]  /*4340*/  PRMT R3, R157, 0x8880, RZ ;  /* 0x000088809d037816 */ /* 0x002fca00000000ff */
[----:B------:R-:W-:-:S07]  /*4350*/  IMAD R12, R3, R156, RZ ;  /* 0x0000009c030c7224 */ /* 0x000fce00078e02ff */
.L_x_156:
[----:B------:R-:W-:Y:S05]  /*4360*/  BSYNC B1 ;  /* 0x0000000000017941 */ /* 0x000fea0003800000 */
.L_x_155:
[----:B------:R-:W-:Y:S01]  /*4370*/  @!P3 IMAD R83, R83, R155, R12 ;  /* 0x0000009b5353b224 */ /* 0x000fe200078e020c */
[----:B------:R-:W-:Y:S04]  /*4380*/  BSSY B1, `(.L_x_157) ;  /* 0x0000006000017945 */ /* 0x000fe80003800000 */
[----:B------:R0:W-:Y:S01]  /*4390*/  @!P3 STG.E.U8 desc[UR36][R6.64+0x71], R83 ;  /* 0x000071530600b986 */ /* 0x0001e2000c101124 */
[----:B------:R-:W-:Y:S05]  /*43a0*/  @P5 BRA `(.L_x_158) ;  /* 0x00000000000c5947 */ /* 0x000fea0003800000 */
[----:B--2---:R-:W1:Y:S02]  /*43b0*/  LDG.E.U8 R157, desc[UR36][R8.64+0x78] ;  /* 0x00007824089d7981 */ /* 0x004e64000c1e1100 */
[----:B-1----:R-:W-:-:S05]  /*43c0*/  PRMT R3, R157, 0x8880, RZ ;  /* 0x000088809d037816 */ /* 0x002fca00000000ff */
[----:B------:R-:W-:-:S07]  /*43d0*/  IMAD R12, R3, R156, RZ ;  /* 0x0000009c030c7224 */ /* 0x000fce00078e02ff */
.L_x_158:
[----:B------:R-:W-:Y:S05]  /*43e0*/  BSYNC B1 ;  /* 0x0000000000017941 */ /* 0x000fea0003800000 */
.L_x_157:
[----:B-1----:R-:W-:Y:S01]  /*43f0*/  @!P5 IMAD R3, R84, R155, R12 ;  /* 0x0000009b5403d224 */ /* 0x002fe200078e020c */
[----:B------:R-:W-:Y:S04]  /*4400*/  BSSY B1, `(.L_x_159) ;  /* 0x0000006000017945 */ /* 0x000fe80003800000 */
[----:B------:R1:W-:Y:S01]  /*4410*/  @!P5 STG.E.U8 desc[UR36][R4.64+0x78], R3 ;  /* 0x000078030400d986 */ /* 0x0003e2000c101124 */
[----:B------:R-:W-:Y:S05]  /*4420*/  @P2 BRA `(.L_x_160) ;  /* 0x00000000000c2947 */ /* 0x000fea0003800000 */
[----:B--2---:R-:W1:Y:S02]  /*4430*/  LDG.E.U8 R157, desc[UR36][R8.64+0x79] ;  /* 0x00007924089d7981 */ /* 0x004e64000c1e1100 */
[----:B-1----:R-:W-:-:S05]  /*4440*/  PRMT R3, R157, 0x8880, RZ ;  /* 0x000088809d037816 */ /* 0x002fca00000000ff */
[----:B------:R-:W-:-:S07]  /*4450*/  IMAD R12, R3, R156, RZ ;  /* 0x0000009c030c7224 */ /* 0x000fce00078e02ff */
.L_x_160:
[----:B------:R-:W-:Y:S05]  /*4460*/  BSYNC B1 ;  /* 0x0000000000017941 */ /* 0x000fea0003800000 */
.L_x_159:
        /* <DEDUP_REMOVED lines=11> */
.L_x_162:
[----:B------:R-:W-:Y:S05]  /*4520*/  BSYNC B1 ;  /* 0x0000000000017941 */ /* 0x000fea0003800000 */
.L_x_161:
[----:B-1----:R-:W-:Y:S01]  /*4530*/  @!P4 IMAD R3, R86, R155, R12 ;  /* 0x0000009b5603c224 */ /* 0x002fe200078e020c */
[----:B------:R-:W-:Y:S04]  /*4540*/  BSSY B1, `(.L_x_163) ;  /* 0x0000006000017945 */ /* 0x000fe80003800000 */
[----:B------:R1:W-:Y:S01]  /*4550*/  @!P4 STG.E.U8 desc[UR36][R6.64+0x78], R3 ;  /* 0x000078030600c986 */ /* 0x0003e2000c101124 */
[----:B------:R-:W-:Y:S05]  /*4560*/  @P3 BRA `(.L_x_164) ;  /* 0x00000000000c3947 */ /* 0x000fea0003800000 */
[----:B--2---:R-:W1:Y:S02]  /*4570*/  LDG.E.U8 R157, desc[UR36][R10.64+0x79] ;  /* 0x000079240a9d7981 */ /* 0x004e64000c1e1100 */
[----:B-1----:R-:W-:-:S05]  /*4580*/  PRMT R3, R157, 0x8880, RZ ;  /* 0x000088809d037816 */ /* 0x002fca00000000ff */
[----:B------:R-:W-:-:S07]  /*4590*/  IMAD R12, R3, R156, RZ ;  /* 0x0000009c030c7224 */ /* 0x000fce00078e02ff */
.L_x_164:
[----:B------:R-:W-:Y:S05]  /*45a0*/  BSYNC B1 ;  /* 0x0000000000017941 */ /* 0x000fea0003800000 */
.L_x_163:
[----:B------:R-:W-:Y:S01]  /*45b0*/  @!P3 IMAD R87, R87, R155, R12 ;  /* 0x0000009b5757b224 */ /* 0x000fe200078e020c */
[----:B------:R-:W-:Y:S04]  /*45c0*/  BSSY B1, `(.L_x_165) ;  /* 0x0000006000017945 */ /* 0x000fe80003800000 */
[----:B------:R0:W-:Y:S01]  /*45d0*/  @!P3 STG.E.U8 desc[UR36][R6.64+0x79], R87 ;  /* 0x000079570600b986 */ /* 0x0001e2000c101124 */
[----:B------:R-:W-:Y:S05]  /*45e0*/  @P5 BRA `(.L_x_166) ;  /* 0x00000000000c5947 */ /* 0x000fea0003800000 */
[----:B--2---:R-:W1:Y:S02]  /*45f0*/  LDG.E.U8 R157, desc[UR36][R8.64+0x80] ;  /* 0x00008024089d7981 */ /* 0x004e64000c1e1100 */
[----:B-1----:R-:W-:-:S05]  /*4600*/  PRMT R3, R157, 0x8880, RZ ;  /* 0x000088809d037816 */ /* 0x002fca00000000ff */
[----:B------:R-:W-:-:S07]  /*4610*/  IMAD R12, R3, R156, RZ ;  /* 0x0000009c030c7224 */ /* 0x000fce00078e02ff */
.L_x_166:
[----:B------:R-:W-:Y:S05]  /*4620*/  BSYNC B1 ;  /* 0x0000000000017941 */ /* 0x000fea0003800000 */
.L_x_165:
[----:B-1----:R-:W-:Y:S01]  /*4630*/  @!P5 IMAD R3, R88, R155, R12 ;  /* 0x0000009b5803d224 */ /* 0x002fe200078e020c */
[----:B------:R-:W-:Y:S04]  /*4640*/  BSSY B1, `(.L_x_167) ;  /* 0x0000006000017945 */ /* 0x000fe80003800000 */
[----:B------:R1:W-:Y:S01]  /*4650*/  @!P5 STG.E.U8 desc[UR36][R4.64+0x80], R3 ;  /* 0x000080030400d986 */ /* 0x0003e2000c101124 */
[----:B------:R-:W-:Y:S05]  /*4660*/  @P2 BRA `(.L_x_168) ;  /* 0x00000000000c2947 */ /* 0x000fea0003800000 */
[----:B--2---:R-:W1:Y:S02]  /*4670*/  LDG.E.U8 R157, desc[UR36][R8.64+0x81] ;  /* 0x00008124089d7981 */ /* 0x004e64000c1e1100 */
[----:B-1----:R-:W-:-:S05]  /*4680*/  PRMT R3, R157, 0x8880, RZ ;  /* 0x000088809d037816 */ /* 0x002fca00000000ff */
[----:B------:R-:W-:-:S07]  /*4690*/  IMAD R12, R3, R156, RZ ;  /* 0x0000009c030c7224 */ /* 0x000fce00078e02ff */
.L_x_168:
[----:B------:R-:W-:Y:S05]  /*46a0*/  BSYNC B1 ;  /* 0x0000000000017941 */ /* 0x000fea0003800000 */
.L_x_167:
        /* <DEDUP_REMOVED lines=11> */
.L_x_170:
[----:B------:R-:W-:Y:S05]  /*4760*/  BSYNC B1 ;  /* 0x0000000000017941 */ /* 0x000fea0003800000 */
.L_x_169:
[----:B-1----:R-:W-:Y:S01]  /*4770*/  @!P4 IMAD R3, R90, R155, R12 ;  /* 0x0000009b5a03c224 */ /* 0x002fe200078e020c */
[----:B------:R-:W-:Y:S04]  /*4780*/  BSSY B1, `(.L_x_171) ;  /* 0x0000006000017945 */ /* 0x000fe80003800000 */
[----:B------:R1:W-:Y:S01]  /*4790*/  @!P4 STG.E.U8 desc[UR36][R6.64+0x80], R3 ;  /* 0x000080030600c986 */ /* 0x0003e2000c101124 */
[----:B------:R-:W-:Y:S05]  /*47a0*/  @P3 BRA `(.L_x_172) ;  /* 0x00000000000c3947 */ /* 0x000fea0003800000 */
[----:B--2---:R-:W1:Y:S02]  /*47b0*/  LDG.E.U8 R157, desc[UR36][R10.64+0x81] ;  /* 0x000081240a9d7981 */ /* 0x004e64000c1e1100 */
[----:B-1----:R-:W-:-:S05]  /*47c0*/  PRMT R3, R157, 0x8880, RZ ;  /* 0x000088809d037816 */ /* 0x002fca00000000ff */
[----:B------:R-:W-:-:S07]  /*47d0*/  IMAD R12, R3, R156, RZ ;  /* 0x0000009c030c7224 */ /* 0x000fce00078e02ff */
.L_x_172:
[----:B------:R-:W-:Y:S05]  /*47e0*/  BSYNC B1 ;  /* 0x0000000000017941 */ /* 0x000fea0003800000 */
.L_x_171:
[----:B------:R-:W-:Y:S01]  /*47f0*/  @!P3 IMAD R91, R91, R155, R12 ;  /* 0x0000009b5b5bb224 */ /* 0x000fe200078e020c */
[----:B------:R-:W-:Y:S04]  /*4800*/  BSSY B1, `(.L_x_173) ;  /* 0x0000006000017945 */ /* 0x000fe80003800000 */
[----:B------:R0:W-:Y:S01]  /*4810*/  @!P3 STG.E.U8 desc[UR36][R6.64+0x81], R91 ;  /* 0x0000815b0600b986 */ /* 0x0001e2000c101124 */
[----:B------:R-:W-:Y:S05]  /*4820*/  @P5 BRA `(.L_x_174) ;  /* 0x00000000000c5947 */ /* 0x000fea0003800000 */
[----:B--2---:R-:W1:Y:S02]  /*4830*/  LDG.E.U8 R157, desc[UR36][R8.64+0x88] ;  /* 0x00008824089d7981 */ /* 0x004e64000c1e1100 */
[----:B-1----:R-:W-:-:S05]  /*4840*/  PRMT R3, R157, 0x8880, RZ ;  /* 0x000088809d037816 */ /* 0x002fca00000000ff */
[----:B------:R-:W-:-:S07]  /*4850*/  IMAD R12, R3, R156, RZ ;  /* 0x0000009c030c7224 */ /* 0x000fce00078e02ff */
.L_x_174:
[----:B------:R-:W-:Y:S05]  /*4860*/  BSYNC B1 ;  /* 0x0000000000017941 */ /* 0x000fea0003800000 */
.L_x_173:
[----:B-1----:R-:W-:Y:S01]  /*4870*/  @!P5 IMAD R3, R92, R155, R12 ;  /* 0x0000009b5c03d224 */ /* 0x002fe200078e020c */
[----:B------:R-:W-:Y:S04]  /*4880*/  BSSY B1, `(.L_x_175) ;  /* 0x0000006000017945 */ /* 0x000fe80003800000 */
[----:B------:R1:W-:Y:S01]  /*4890*/  @!P5 STG.E.U8 desc[UR36][R4.64+0x88], R3 ;  /* 0x000088030400d986 */ /* 0x0003e2000c101124 */
[----:B------:R-:W-:Y:S05]  /*48a0*/  @P2 BRA `(.L_x_176) ;  /* 0x00000000000c2947 */ /* 0x000fea0003800000 */
[----:B--2---:R-:W1:Y:S02]  /*48b0*/  LDG.E.U8 R157, desc[UR36][R8.64+0x89] ;  /* 0x00008924089d7981 */ /* 0x004e64000c1e1100 */
[----:B-1----:R-:W-:-:S05]  /*48c0*/  PRMT R3, R157, 0x8880, RZ ;  /* 0x000088809d037816 */ /* 0x002fca00000000ff */
[----:B------:R-:W-:-:S07]  /*48d0*/  IMAD R12, R3, R156, RZ ;  /* 0x0000009c030c7224 */ /* 0x000fce00078e02ff */
.L_x_176:
[----:B------:R-:W-:Y:S05]  /*48e0*/  BSYNC B1 ;  /* 0x0000000000017941 */ /* 0x000fea0003800000 */
.L_x_175:
        /* <DEDUP_REMOVED lines=11> */
.L_x_178:
[----:B------:R-:W-:Y:S05]  /*49a0*/  BSYNC B1 ;  /* 0x0000000000017941 */ /* 0x000fea0003800000 */
.L_x_177:
[----:B-1----:R-:W-:Y:S01]  /*49b0*/  @!P4 IMAD R3, R94, R155, R12 ;  /* 0x0000009b5e03c224 */ /* 0x002fe200078e020c */
[----:B------:R-:W-:Y:S04]  /*49c0*/  BSSY B1, `(.L_x_179) ;  /* 0x0000006000017945 */ /* 0x000fe80003800000 */
[----:B------:R1:W-:Y:S01]  /*49d0*/  @!P4 STG.E.U8 desc[UR36][R6.64+0x88], R3 ;  /* 0x000088030600c986 */ /* 0x0003e2000c101124 */
[----:B------:R-:W-:Y:S05]  /*49e0*/  @P3 BRA `(.L_x_180) ;  /* 0x00000000000c3947 */ /* 0x000fea0003800000 */
[----:B--2---:R-:W1:Y:S02]  /*49f0*/  LDG.E.U8 R157, desc[UR36][R10.64+0x89] ;  /* 0x000089240a9d7981 */ /* 0x004e64000c1e1100 */
[----:B-1----:R-:W-:-:S05]  /*4a00*/  PRMT R3, R157, 0x8880, RZ ;  /* 0x000088809d037816 */ /* 0x002fca00000000ff */
[----:B------:R-:W-:-:S07]  /*4a10*/  IMAD R12, R3, R156, RZ ;  /* 0x0000009c030c7224 */ /* 0x000fce00078e02ff */
.L_x_180:
[----:B------:R-:W-:Y:S05]  /*4a20*/  BSYNC B1 ;  /* 0x0000000000017941 */ /* 0x000fea0003800000 */
.L_x_179:
[----:B------:R-:W-:Y:S01]  /*4a30*/  @!P3 IMAD R95, R95, R155, R12 ;  /* 0x0000009b5f5fb224 */ /* 0x000fe200078e020c */
[----:B------:R-:W-:Y:S04]  /*4a40*/  BSSY B1, `(.L_x_181) ;  /* 0x0000006000017945 */ /* 0x000fe80003800000 */
[----:B------:R0:W-:Y:S01]  /*4a50*/  @!P3 STG.E.U8 desc[UR36][R6.64+0x89], R95 ;  /* 0x0000895f0600b986 */ /* 0x0001e2000c101124 */
[----:B------:R-:W-:Y:S05]  /*4a60*/  @P5 BRA `(.L_x_182) ;  /* 0x00000000000c5947 */ /* 0x000fea0003800000 */
[----:B--2---:R-:W1:Y:S02]  /*4a70*/  LDG.E.U8 R157, desc[UR36][R8.64+0x90] ;  /* 0x00009024089d7981 */ /* 0x004e64000c1e1100 */
[----:B-1----:R-:W-:-:S05]  /*4a80*/  PRMT R3, R157, 0x8880, RZ ;  /* 0x000088809d037816 */ /* 0x002fca00000000ff */
[----:B------:R-:W-:-:S07]  /*4a90*/  IMAD R12, R3, R156, RZ ;  /* 0x0000009c030c7224 */ /* 0x000fce00078e02ff */
.L_x_182:
[----:B------:R-:W-:Y:S05]  /*4aa0*/  BSYNC B1 ;  /* 0x0000000000017941 */ /* 0x000fea0003800000 */
.L_x_181:
[----:B-1----:R-:W-:Y:S01]  /*4ab0*/  @!P5 IMAD R3, R96, R155, R12 ;  /* 0x0000009b6003d224 */ /* 0x002fe200078e020c */
[----:B------:R-:W-:Y:S04]  /*4ac0*/  BSSY B1, `(.L_x_183) ;  /* 0x0000006000017945 */ /* 0x000fe80003800000 */
[----:B------:R1:W-:Y:S01]  /*4ad0*/  @!P5 STG.E.U8 desc[UR36][R4.64+0x90], R3 ;  /* 0x000090030400d986 */ /* 0x0003e2000c101124 */
[----:B------:R-:W-:Y:S05]  /*4ae0*/  @P2 BRA `(.L_x_184) ;  /* 0x00000000000c2947 */ /* 0x000fea0003800000 */
[----:B--2---:R-:W1:Y:S02]  /*4af0*/  LDG.E.U8 R157, desc[UR36][R8.64+0x91] ;  /* 0x00009124089d7981 */ /* 0x004e64000c1e1100 */
[----:B-1----:R-:W-:-:S05]  /*4b00*/  PRMT R3, R157, 0x8880, RZ ;  /* 0x000088809d037816 */ /* 0x002fca00000000ff */
[----:B------:R-:W-:-:S07]  /*4b10*/  IMAD R12, R3, R156, RZ ;  /* 0x0000009c030c7224 */ /* 0x000fce00078e02ff */
.L_x_184:
[----:B------:R-:W-:Y:S05]  /*4b20*/  BSYNC B1 ;  /* 0x0000000000017941 */ /* 0x000fea0003800000 */
.L_x_183:
        /* <DEDUP_REMOVED lines=11> */
.L_x_186:
[----:B------:R-:W-:Y:S05]  /*4be0*/  BSYNC B1 ;  /* 0x0000000000017941 */ /* 0x000fea0003800000 */
.L_x_185:
[----:B-1----:R-:W-:Y:S01]  /*4bf0*/  @!P4 IMAD R3, R98, R155, R12 ;  /* 0x0000009b6203c224 */ /* 0x002fe200078e020c */
[----:B------:R-:W-:Y:S04]  /*4c00*/  BSSY B1, `(.L_x_187) ;  /* 0x0000006000017945 */ /* 0x000fe80003800000 */
[----:B------:R1:W-:Y:S01]  /*4c10*/  @!P4 STG.E.U8 desc[UR36][R6.64+0x90], R3 ;  /* 0x000090030600c986 */ /* 0x0003e2000c101124 */
[----:B------:R-:W-:Y:S05]  /*4c20*/  @P3 BRA `(.L_x_188) ;  /* 0x00000000000c3947 */ /* 0x000fea0003800000 */
[----:B--2---:R-:W1:Y:S02]  /*4c30*/  LDG.E.U8 R157, desc[UR36][R10.64+0x91] ;  /* 0x000091240a9d7981 */ /* 0x004e64000c1e1100 */
[----:B-1----:R-:W-:-:S05]  /*4c40*/  PRMT R3, R157, 0x8880, RZ ;  /* 0x000088809d037816 */ /* 0x002fca00000000ff */
[----:B------:R-:W-:-:S07]  /*4c50*/  IMAD R12, R3, R156, RZ ;  /* 0x0000009c030c7224 */ /* 0x000fce00078e02ff */
.L_x_188:
[----:B------:R-:W-:Y:S05]  /*4c60*/  BSYNC B1 ;  /* 0x0000000000017941 */ /* 0x000fea0003800000 */
.L_x_187:
[----:B------:R-:W-:Y:S01]  /*4c70*/  @!P3 IMAD R99, R99, R155, R12 ;  /* 0x0000009b6363b224 */ /* 0x000fe200078e020c */
[----:B------:R-:W-:Y:S04]  /*4c80*/  BSSY B1, `(.L_x_189) ;  /* 0x0000006000017945 */ /* 0x000fe80003800000 */
[----:B------:R0:W-:Y:S01]  /*4c90*/  @!P3 STG.E.U8 desc[UR36][R6.64+0x91], R99 ;  /* 0x000091630600b986 */ /* 0x0001e2000c101124 */
[----:B------:R-:W-:Y:S05]  /*4ca0*/  @P5 BRA `(.L_x_190) ;  /* 0x00000000000c5947 */ /* 0x000fea0003800000 */
[----:B--2---:R-:W1:Y:S02]  /*4cb0*/  LDG.E.U8 R157, desc[UR36][R8.64+0x98] ;  /* 0x00009824089d7981 */ /* 0x004e64000c1e1100 */
[----:B-1----:R-:W-:-:S05]  /*4cc0*/  PRMT R3, R157, 0x8880, RZ ;  /* 0x000088809d037816 */ /* 0x002fca00000000ff */
[----:B------:R-:W-:-:S07]  /*4cd0*/  IMAD R12, R3, R156, RZ ;  /* 0x0000009c030c7224 */ /* 0x000fce00078e02ff */
.L_x_190:
[----:B------:R-:W-:Y:S05]  /*4ce0*/  BSYNC B1 ;  /* 0x0000000000017941 */ /* 0x000fea0003800000 */
.L_x_189:
[----:B-1----:R-:W-:Y:S01]  /*4cf0*/  @!P5 IMAD R3, R100, R155, R12 ;  /* 0x0000009b6403d224 */ /* 0x002fe200078e020c */
[----:B------:R-:W-:Y:S04]  /*4d00*/  BSSY B1, `(.L_x_191) ;  /* 0x0000006000017945 */ /* 0x000fe80003800000 */
[----:B------:R1:W-:Y:S01]  /*4d10*/  @!P5 STG.E.U8 desc[UR36][R4.64+0x98], R3 ;  /* 0x000098030400d986 */ /* 0x0003e2000c101124 */
[----:B------:R-:W-:Y:S05]  /*4d20*/  @P2 BRA `(.L_x_192) ;  /* 0x00000000000c2947 */ /* 0x000fea0003800000 */
[----:B--2---:R-:W1:Y:S02]  /*4d30*/  LDG.E.U8 R157, desc[UR36][R8.64+0x99] ;  /* 0x00009924089d7981 */ /* 0x004e64000c1e1100 */
[----:B-1----:R-:W-:-:S05]  /*4d40*/  PRMT R3, R157, 0x8880, RZ ;  /* 0x000088809d037816 */ /* 0x002fca00000000ff */
[----:B------:R-:W-:-:S07]  /*4d50*/  IMAD R12, R3, R156, RZ ;  /* 0x0000009c030c7224 */ /* 0x000fce00078e02ff */
.L_x_192:
[----:B------:R-:W-:Y:S05]  /*4d60*/  BSYNC B1 ;  /* 0x0000000000017941 */ /* 0x000fea0003800000 */
.L_x_191:
        /* <DEDUP_REMOVED lines=11> */
.L_x_194:
[----:B------:R-:W-:Y:S05]  /*4e20*/  BSYNC B1 ;  /* 0x0000000000017941 */ /* 0x000fea0003800000 */
.L_x_193:
[----:B-1----:R-:W-:Y:S01]  /*4e30*/  @!P4 IMAD R3, R102, R155, R12 ;  /* 0x0000009b6603c224 */ /* 0x002fe200078e020c */
[----:B------:R-:W-:Y:S04]  /*4e40*/  BSSY B1, `(.L_x_195) ;  /* 0x0000006000017945 */ /* 0x000fe80003800000 */
[----:B------:R1:W-:Y:S01]  /*4e50*/  @!P4 STG.E.U8 desc[UR36][R6.64+0x98], R3 ;  /* 0x000098030600c986 */ /* 0x0003e2000c101124 */
[----:B------:R-:W-:Y:S05]  /*4e60*/  @P3 BRA `(.L_x_196) ;  /* 0x00000000000c3947 */ /* 0x000fea0003800000 */
[----:B--2---:R-:W1:Y:S02]  /*4e70*/  LDG.E.U8 R157, desc[UR36][R10.64+0x99] ;  /* 0x000099240a9d7981 */ /* 0x004e64000c1e1100 */
[----:B-1----:R-:W-:-:S05]  /*4e80*/  PRMT R3, R157, 0x8880, RZ ;  /* 0x000088809d037816 */ /* 0x002fca00000000ff */
[----:B------:R-:W-:-:S07]  /*4e90*/  IMAD R12, R3, R156, RZ ;  /* 0x0000009c030c7224 */ /* 0x000fce00078e02ff */
.L_x_196:
[----:B------:R-:W-:Y:S05]  /*4ea0*/  BSYNC B1 ;  /* 0x0000000000017941 */ /* 0x000fea0003800000 */
.L_x_195:
[----:B------:R-:W-:Y:S01]  /*4eb0*/  @!P3 IMAD R103, R103, R155, R12 ;  /* 0x0000009b6767b224 */ /* 0x000fe200078e020c */
[----:B------:R-:W-:Y:S04]  /*4ec0*/  BSSY B1, `(.L_x_197) ;  /* 0x0000006000017945 */ /* 0x000fe80003800000 */
[----:B------:R0:W-:Y:S01]  /*4ed0*/  @!P3 STG.E.U8 desc[UR36][R6.64+0x99], R103 ;  /* 0x000099670600b986 */ /* 0x0001e2000c101124 */
[----:B------:R-:W-:Y:S05]  /*4ee0*/  @P5 BRA `(.L_x_198) ;  /* 0x00000000000c5947 */ /* 0x000fea0003800000 */
[----:B--2---:R-:W1:Y:S02]  /*4ef0*/  LDG.E.U8 R157, desc[UR36][R8.64+0xa0] ;  /* 0x0000a024089d7981 */ /* 0x004e64000c1e1100 */
[----:B-1----:R-:W-:-:S05]  /*4f00*/  PRMT R3, R157, 0x8880, RZ ;  /* 0x000088809d037816 */ /* 0x002fca00000000ff */
[----:B------:R-:W-:-:S07]  /*4f10*/  IMAD R12, R3, R156, RZ ;  /* 0x0000009c030c7224 */ /* 0x000fce00078e02ff */
.L_x_198:
[----:B------:R-:W-:Y:S05]  /*4f20*/  BSYNC B1 ;  /* 0x0000000000017941 */ /* 0x000fea0003800000 */
.L_x_197:
[----:B-1----:R-:W-:Y:S01]  /*4f30*/  @!P5 IMAD R3, R104, R155, R12 ;  /* 0x0000009b6803d224 */ /* 0x002fe200078e020c */
[----:B------:R-:W-:Y:S04]  /*4f40*/  BSSY B1, `(.L_x_199) ;  /* 0x0000006000017945 */ /* 0x000fe80003800000 */
[----:B------:R1:W-:Y:S01]  /*4f50*/  @!P5 STG.E.U8 desc[UR36][R4.64+0xa0], R3 ;  /* 0x0000a0030400d986 */ /* 0x0003e2000c101124 */
[----:B------:R-:W-:Y:S05]  /*4f60*/  @P2 BRA `(.L_x_200) ;  /* 0x00000000000c2947 */ /* 0x000fea0003800000 */
[----:B--2---:R-:W1:Y:S02]  /*4f70*/  LDG.E.U8 R157, desc[UR36][R8.64+0xa1] ;  /* 0x0000a124089d7981 */ /* 0x004e64000c1e1100 */
[----:B-1----:R-:W-:-:S05]  /*4f80*/  PRMT R3, R157, 0x8880, RZ ;  /* 0x000088809d037816 */ /* 0x002fca00000000ff */
[----:B------:R-:W-:-:S07]  /*4f90*/  IMAD R12, R3, R156, RZ ;  /* 0x0000009c030c7224 */ /* 0x000fce00078e02ff */
.L_x_200:
[----:B------:R-:W-:Y:S05]  /*4fa0*/  BSYNC B1 ;  /* 0x0000000000017941 */ /* 0x000fea0003800000 */
.L_x_199:
        /* <DEDUP_REMOVED lines=11> */
.L_x_202:
[----:B------:R-:W-:Y:S05]  /*5060*/  BSYNC B1 ;  /* 0x0000000000017941 */ /* 0x000fea0003800000 */
.L_x_201:
[----:B-1----:R-:W-:Y:S01]  /*5070*/  @!P4 IMAD R3, R106, R155, R12 ;  /* 0x0000009b6a03c224 */ /* 0x002fe200078e020c */
[----:B------:R-:W-:Y:S04]  /*5080*/  BSSY B1, `(.L_x_203) ;  /* 0x0000006000017945 */ /* 0x000fe80003800000 */
[----:B------:R1:W-:Y:S01]  /*5090*/  @!P4 STG.E.U8 desc[UR36][R6.64+0xa0], R3 ;  /* 0x0000a0030600c986 */ /* 0x0003e2000c101124 */
[----:B------:R-:W-:Y:S05]  /*50a0*/  @P3 BRA `(.L_x_204) ;  /* 0x00000000000c3947 */ /* 0x000fea0003800000 */
[----:B--2---:R-:W1:Y:S02]  /*50b0*/  LDG.E.U8 R157, desc[UR36][R10.64+0xa1] ;  /* 0x0000a1240a9d7981 */ /* 0x004e64000c1e1100 */
[----:B-1----:R-:W-:-:S05]  /*50c0*/  PRMT R3, R157, 0x8880, RZ ;  /* 0x000088809d037816 */ /* 0x002fca00000000ff */
[----:B------:R-:W-:-:S07]  /*50d0*/  IMAD R12, R3, R156, RZ ;  /* 0x0000009c030c7224 */ /* 0x000fce00078e02ff */
.L_x_204:
[----:B------:R-:W-:Y:S05]  /*50e0*/  BSYNC B1 ;  /* 0x0000000000017941 */ /* 0x000fea0003800000 */
.L_x_203:
[----:B------:R-:W-:Y:S01]  /*50f0*/  @!P3 IMAD R107, R107, R155, R12 ;  /* 0x0000009b6b6bb224 */ /* 0x000fe200078e020c */
[----:B------:R-:W-:Y:S04]  /*5100*/  BSSY B1, `(.L_x_205) ;  /* 0x0000006000017945 */ /* 0x000fe80003800000 */
[----:B------:R0:W-:Y:S01]  /*5110*/  @!P3 STG.E.U8 desc[UR36][R6.64+0xa1], R107 ;  /* 0x0000a16b0600b986 */ /* 0x0001e2000c101124 */
[----:B------:R-:W-:Y:S05]  /*5120*/  @P5 BRA `(.L_x_206) ;  /* 0x00000000000c5947 */ /* 0x000fea0003800000 */
[----:B--2---:R-:W1:Y:S02]  /*5130*/  LDG.E.U8 R157, desc[UR36][R8.64+0xa8] ;  /* 0x0000a824089d7981 */ /* 0x004e64000c1e1100 */
[----:B-1----:R-:W-:-:S05]  /*5140*/  PRMT R3, R157, 0x8880, RZ ;  /* 0x000088809d037816 */ /* 0x002fca00000000ff */
[----:B------:R-:W-:-:S07]  /*5150*/  IMAD R12, R3, R156, RZ ;  /* 0x0000009c030c7224 */ /* 0x000fce00078e02ff */
.L_x_206:
[----:B------:R-:W-:Y:S05]  /*5160*/  BSYNC B1 ;  /* 0x0000000000017941 */ /* 0x000fea0003800000 */
.L_x_205:
[----:B-1----:R-:W-:Y:S01]  /*5170*/  @!P5 IMAD R3, R108, R155, R12 ;  /* 0x0000009b6c03d224 */ /* 0x002fe200078e020c */
[----:B------:R-:W-:Y:S04]  /*5180*/  BSSY B1, `(.L_x_207) ;  /* 0x0000006000017945 */ /* 0x000fe80003800000 */
[----:B------:R1:W-:Y:S01]  /*5190*/  @!P5 STG.E.U8 desc[UR36][R4.64+0xa8], R3 ;  /* 0x0000a8030400d986 */ /* 0x0003e2000c101124 */
[----:B------:R-:W-:Y:S05]  /*51a0*/  @P2 BRA `(.L_x_208) ;  /* 0x00000000000c2947 */ /* 0x000fea0003800000 */
[----:B--2---:R-:W1:Y:S02]  /*51b0*/  LDG.E.U8 R157, desc[UR36][R8.64+0xa9] ;  /* 0x0000a924089d7981 */ /* 0x004e64000c1e1100 */
[----:B-1----:R-:W-:-:S05]  /*51c0*/  PRMT R3, R157, 0x8880, RZ ;  /* 0x000088809d037816 */ /* 0x002fca00000000ff */
[----:B------:R-:W-:-:S07]  /*51d0*/  IMAD R12, R3, R156, RZ ;  /* 0x0000009c030c7224 */ /* 0x000fce00078e02ff */
.L_x_208:
[----:B------:R-:W-:Y:S05]  /*51e0*/  BSYNC B1 ;  /* 0x0000000000017941 */ /* 0x000fea0003800000 */
.L_x_207:
        /* <DEDUP_REMOVED lines=11> */
.L_x_210:
[----:B------:R-:W-:Y:S05]  /*52a0*/  BSYNC B1 ;  /* 0x0000000000017941 */ /* 0x000fea0003800000 */
.L_x_209:
[----:B-1----:R-:W-:Y:S01]  /*52b0*/  @!P4 IMAD R3, R110, R155, R12 ;  /* 0x0000009b6e03c224 */ /* 0x002fe200078e020c */
[----:B------:R-:W-:Y:S04]  /*52c0*/  BSSY B1, `(.L_x_211) ;  /* 0x0000006000017945 */ /* 0x000fe80003800000 */
[----:B------:R1:W-:Y:S01]  /*52d0*/  @!P4 STG.E.U8 desc[UR36][R6.64+0xa8], R3 ;  /* 0x0000a8030600c986 */ /* 0x0003e2000c101124 */
[----:B------:R-:W-:Y:S05]  /*52e0*/  @P3 BRA `(.L_x_212) ;  /* 0x00000000000c3947 */ /* 0x000fea0003800000 */
[----:B--2---:R-:W1:Y:S02]  /*52f0*/  LDG.E.U8 R157, desc[UR36][R10.64+0xa9] ;  /* 0x0000a9240a9d7981 */ /* 0x004e64000c1e1100 */
[----:B-1----:R-:W-:-:S05]  /*5300*/  PRMT R3, R157, 0x8880, RZ ;  /* 0x000088809d037816 */ /* 0x002fca00000000ff */
[----:B------:R-:W-:-:S07]  /*5310*/  IMAD R12, R3, R156, RZ ;  /* 0x0000009c030c7224 */ /* 0x000fce00078e02ff */
.L_x_212:
[----:B------:R-:W-:Y:S05]  /*5320*/  BSYNC B1 ;  /* 0x0000000000017941 */ /* 0x000fea0003800000 */
.L_x_211:
[----:B------:R-:W-:Y:S01]  /*5330*/  @!P3 IMAD R111, R111, R155, R12 ;  /* 0x0000009b6f6fb224 */ /* 0x000fe200078e020c */
[----:B------:R-:W-:Y:S04]  /*5340*/  BSSY B1, `(.L_x_213) ;  /* 0x0000006000017945 */ /* 0x000fe80003800000 */
[----:B------:R0:W-:Y:S01]  /*5350*/  @!P3 STG.E.U8 desc[UR36][R6.64+0xa9], R111 ;  /* 0x0000a96f0600b986 */ /* 0x0001e2000c101124 */
[----:B------:R-:W-:Y:S05]  /*5360*/  @P5 BRA `(.L_x_214) ;  /* 0x00000000000c5947 */ /* 0x000fea0003800000 */
[----:B--2---:R-:W1:Y:S02]  /*5370*/  LDG.E.U8 R157, desc[UR36][R8.64+0xb0] ;  /* 0x0000b024089d7981 */ /* 0x004e64000c1e1100 */
[----:B-1----:R-:W-:-:S05]  /*5380*/  PRMT R3, R157, 0x8880, RZ ;  /* 0x000088809d037816 */ /* 0x002fca00000000ff */
[----:B------:R-:W-:-:S07]  /*5390*/  IMAD R12, R3, R156, RZ ;  /* 0x0000009c030c7224 */ /* 0x000fce00078e02ff */
.L_x_214:
[----:B------:R-:W-:Y:S05]  /*53a0*/  BSYNC B1 ;  /* 0x0000000000017941 */ /* 0x000fea0003800000 */
.L_x_213:
[----:B-1----:R-:W-:Y:S01]  /*53b0*/  @!P5 IMAD R3, R112, R155, R12 ;  /* 0x0000009b7003d224 */ /* 0x002fe200078e020c */
[----:B------:R-:W-:Y:S04]  /*53c0*/  BSSY B1, `(.L_x_215) ;  /* 0x0000006000017945 */ /* 0x000fe80003800000 */
[----:B------:R1:W-:Y:S01]  /*53d0*/  @!P5 STG.E.U8 desc[UR36][R4.64+0xb0], R3 ;  /* 0x0000b0030400d986 */ /* 0x0003e2000c101124 */
[----:B------:R-:W-:Y:S05]  /*53e0*/  @P2 BRA `(.L_x_216) ;  /* 0x00000000000c2947 */ /* 0x000fea0003800000 */
[----:B--2---:R-:W1:Y:S02]  /*53f0*/  LDG.E.U8 R157, desc[UR36][R8.64+0xb1] ;  /* 0x0000b124089d7981 */ /* 0x004e64000c1e1100 */
[----:B-1----:R-:W-:-:S05]  /*5400*/  PRMT R3, R157, 0x8880, RZ ;  /* 0x000088809d037816 */ /* 0x002fca00000000ff */
[----:B------:R-:W-:-:S07]  /*5410*/  IMAD R12, R3, R156, RZ ;  /* 0x0000009c030c7224 */ /* 0x000fce00078e02ff */
.L_x_216:
[----:B------:R-:W-:Y:S05]  /*5420*/  BSYNC B1 ;  /* 0x0000000000017941 */ /* 0x000fea0003800000 */
.L_x_215:
        /* <DEDUP_REMOVED lines=11> */
.L_x_218:
[----:B------:R-:W-:Y:S05]  /*54e0*/  BSYNC B1 ;  /* 0x0000000000017941 */ /* 0x000fea0003800000 */
.L_x_217:
[----:B-1----:R-:W-:Y:S01]  /*54f0*/  @!P4 IMAD R3, R114, R155, R12 ;  /* 0x0000009b7203c224 */ /* 0x002fe200078e020c */
[----:B------:R-:W-:Y:S04]  /*5500*/  BSSY B1, `(.L_x_219) ;  /* 0x0000006000017945 */ /* 0x000fe80003800000 */
[----:B------:R1:W-:Y:S01]  /*5510*/  @!P4 STG.E.U8 desc[UR36][R6.64+0xb0], R3 ;  /* 0x0000b0030600c986 */ /* 0x0003e2000c101124 */
[----:B------:R-:W-:Y:S05]  /*5520*/  @P3 BRA `(.L_x_220) ;  /* 0x00000000000c3947 */ /* 0x000fea0003800000 */
[----:B--2---:R-:W1:Y:S02]  /*5530*/  LDG.E.U8 R157, desc[UR36][R10.64+0xb1] ;  /* 0x0000b1240a9d7981 */ /* 0x004e64000c1e1100 */
[----:B-1----:R-:W-:-:S05]  /*5540*/  PRMT R3, R157, 0x8880, RZ ;  /* 0x000088809d037816 */ /* 0x002fca00000000ff */
[----:B------:R-:W-:-:S07]  /*5550*/  IMAD R12, R3, R156, RZ ;  /* 0x0000009c030c7224 */ /* 0x000fce00078e02ff */
.L_x_220:
[----:B------:R-:W-:Y:S05]  /*5560*/  BSYNC B1 ;  /* 0x0000000000017941 */ /* 0x000fea0003800000 */
.L_x_219:
[----:B------:R-:W-:Y:S01]  /*5570*/  @!P3 IMAD R115, R115, R155, R12 ;  /* 0x0000009b7373b224 */ /* 0x000fe200078e020c */
[----:B------:R-:W-:Y:S04]  /*5580*/  BSSY B1, `(.L_x_221) ;  /* 0x0000006000017945 */ /* 0x000fe80003800000 */
[----:B------:R0:W-:Y:S01]  /*5590*/  @!P3 STG.E.U8 desc[UR36][R6.64+0xb1], R115 ;  /* 0x0000b1730600b986 */ /* 0x0001e2000c101124 */
[----:B------:R-:W-:Y:S05]  /*55a0*/  @P5 BRA `(.L_x_222) ;  /* 0x00000000000c5947 */ /* 0x000fea0003800000 */
[----:B--2---:R-:W1:Y:S02]  /*55b0*/  LDG.E.U8 R157, desc[UR36][R8.64+0xb8] ;  /* 0x0000b824089d7981 */ /* 0x004e64000c1e1100 */
[----:B-1----:R-:W-:-:S05]  /*55c0*/  PRMT R3, R157, 0x8880, RZ ;  /* 0x000088809d037816 */ /* 0x002fca00000000ff */
[----:B------:R-:W-:-:S07]  /*55d0*/  IMAD R12, R3, R156, RZ ;  /* 0x0000009c030c7224 */ /* 0x000fce00078e02ff */
.L_x_222:
[----:B------:R-:W-:Y:S05]  /*55e0*/  BSYNC B1 ;  /* 0x0000000000017941 */ /* 0x000fea0003800000 */
.L_x_221:
[----:B-1----:R-:W-:Y:S01]  /*55f0*/  @!P5 IMAD R3, R116, R155, R12 ;  /* 0x0000009b7403d224 */ /* 0x002fe200078e020c */
[----:B------:R-:W-:Y:S04]  /*5600*/  BSSY B1, `(.L_x_223) ;  /* 0x0000006000017945 */ /* 0x000fe80003800000 */
[----:B------:R1:W-:Y:S01]  /*5610*/  @!P5 STG.E.U8 desc[UR36][R4.64+0xb8], R3 ;  /* 0x0000b8030400d986 */ /* 0x0003e2000c101124 */
[----:B------:R-:W-:Y:S05]  /*5620*/  @P2 BRA `(.L_x_224) ;  /* 0x00000000000c2947 */ /* 0x000fea0003800000 */
[----:B--2---:R-:W1:Y:S02]  /*5630*/  LDG.E.U8 R157, desc[UR36][R8.64+0xb9] ;  /* 0x0000b924089d7981 */ /* 0x004e64000c1e1100 */
[----:B-1----:R-:W-:-:S05]  /*5640*/  PRMT R3, R157, 0x8880, RZ ;  /* 0x000088809d037816 */ /* 0x002fca00000000ff */
[----:B------:R-:W-:-:S07]  /*5650*/  IMAD R12, R3, R156, RZ ;  /* 0x0000009c030c7224 */ /* 0x000fce00078e02ff */
.L_x_224:
[----:B------:R-:W-:Y:S05]  /*5660*/  BSYNC B1 ;  /* 0x0000000000017941 */ /* 0x000fea0003800000 */
.L_x_223:
        /* <DEDUP_REMOVED lines=11> */
.L_x_226:
[----:B------:R-:W-:Y:S05]  /*5720*/  BSYNC B1 ;  /* 0x0000000000017941 */ /* 0x000fea0003800000 */
.L_x_225:
[----:B-1----:R-:W-:Y:S01]  /*5730*/  @!P4 IMAD R3, R118, R155, R12 ;  /* 0x0000009b7603c224 */ /* 0x002fe200078e020c */
[----:B------:R-:W-:Y:S04]  /*5740*/  BSSY B1, `(.L_x_227) ;  /* 0x0000006000017945 */ /* 0x000fe80003800000 */
[----:B------:R1:W-:Y:S01]  /*5750*/  @!P4 STG.E.U8 desc[UR36][R6.64+0xb8], R3 ;  /* 0x0000b8030600c986 */ /* 0x0003e2000c101124 */
[----:B------:R-:W-:Y:S05]  /*5760*/  @P3 BRA `(.L_x_228) ;  /* 0x00000000000c3947 */ /* 0x000fea0003800000 */
[----:B--2---:R-:W1:Y:S02]  /*5770*/  LDG.E.U8 R157, desc[UR36][R10.64+0xb9] ;  /* 0x0000b9240a9d7981 */ /* 0x004e64000c1e1100 */
[----:B-1----:R-:W-:-:S05]  /*5780*/  PRMT R3, R157, 0x8880, RZ ;  /* 0x000088809d037816 */ /* 0x002fca00000000ff */
[----:B------:R-:W-:-:S07]  /*5790*/  IMAD R12, R3, R156, RZ ;  /* 0x0000009c030c7224 */ /* 0x000fce00078e02ff */
.L_x_228:
[----:B------:R-:W-:Y:S05]  /*57a0*/  BSYNC B1 ;  /* 0x0000000000017941 */ /* 0x000fea0003800000 */
.L_x_227:
[----:B------:R-:W-:Y:S01]  /*57b0*/  @!P3 IMAD R119, R119, R155, R12 ;  /* 0x0000009b7777b224 */ /* 0x000fe200078e020c */
[----:B------:R-:W-:Y:S04]  /*57c0*/  BSSY B1, `(.L_x_229) ;  /* 0x0000006000017945 */ /* 0x000fe80003800000 */
[----:B------:R0:W-:Y:S01]  /*57d0*/  @!P3 STG.E.U8 desc[UR36][R6.64+0xb9], R119 ;  /* 0x0000b9770600b986 */ /* 0x0001e2000c101124 */
[----:B------:R-:W-:Y:S05]  /*57e0*/  @P5 BRA `(.L_x_230) ;  /* 0x00000000000c5947 */ /* 0x000fea0003800000 */
[----:B--2---:R-:W1:Y:S02]  /*57f0*/  LDG.E.U8 R157, desc[UR36][R8.64+0xc0] ;  /* 0x0000c024089d7981 */ /* 0x004e64000c1e1100 */
[----:B-1----:R-:W-:-:S05]  /*5800*/  PRMT R3, R157, 0x8880, RZ ;  /* 0x000088809d037816 */ /* 0x002fca00000000ff */
[----:B------:R-:W-:-:S07]  /*5810*/  IMAD R12, R3, R156, RZ ;  /* 0x0000009c030c7224 */ /* 0x000fce00078e02ff */
.L_x_230:
[----:B------:R-:W-:Y:S05]  /*5820*/  BSYNC B1 ;  /* 0x0000000000017941 */ /* 0x000fea0003800000 */
.L_x_229:
[----:B-1----:R-:W-:Y:S01]  /*5830*/  @!P5 IMAD R3, R120, R155, R12 ;  /* 0x0000009b7803d224 */ /* 0x002fe200078e020c */
[----:B------:R-:W-:Y:S04]  /*5840*/  BSSY B1, `(.L_x_231) ;  /* 0x0000006000017945 */ /* 0x000fe80003800000 */
[----:B------:R1:W-:Y:S01]  /*5850*/  @!P5 STG.E.U8 desc[UR36][R4.64+0xc0], R3 ;  /* 0x0000c0030400d986 */ /* 0x0003e2000c101124 */
[----:B------:R-:W-:Y:S05]  /*5860*/  @P2 BRA `(.L_x_232) ;  /* 0x00000000000c2947 */ /* 0x000fea0003800000 */
[----:B--2---:R-:W1:Y:S02]  /*5870*/  LDG.E.U8 R157, desc[UR36][R8.64+0xc1] ;  /* 0x0000c124089d7981 */ /* 0x004e64000c1e1100 */
[----:B-1----:R-:W-:-:S05]  /*5880*/  PRMT R3, R157, 0x8880, RZ ;  /* 0x000088809d037816 */ /* 0x002fca00000000ff */
[----:B------:R-:W-:-:S07]  /*5890*/  IMAD R12, R3, R156, RZ ;  /* 0x0000009c030c7224 */ /* 0x000fce00078e02ff */
.L_x_232:
[----:B------:R-:W-:Y:S05]  /*58a0*/  BSYNC B1 ;  /* 0x0000000000017941 */ /* 0x000fea0003800000 */
.L_x_231:
        /* <DEDUP_REMOVED lines=11> */
.L_x_234:
[----:B------:R-:W-:Y:S05]  /*5960*/  BSYNC B1 ;  /* 0x0000000000017941 */ /* 0x000fea0003800000 */
.L_x_233:
[----:B-1----:R-:W-:Y:S01]  /*5970*/  @!P4 IMAD R3, R122, R155, R12 ;  /* 0x0000009b7a03c224 */ /* 0x002fe200078e020c */
[----:B------:R-:W-:Y:S04]  /*5980*/  BSSY B1, `(.L_x_235) ;  /* 0x0000006000017945 */ /* 0x000fe80003800000 */
[----:B------:R1:W-:Y:S01]  /*5990*/  @!P4 STG.E.U8 desc[UR36][R6.64+0xc0], R3 ;  /* 0x0000c0030600c986 */ /* 0x0003e2000c101124 */
[----:B------:R-:W-:Y:S05]  /*59a0*/  @P3 BRA `(.L_x_236) ;  /* 0x00000000000c3947 */ /* 0x000fea0003800000 */
[----:B--2---:R-:W1:Y:S02]  /*59b0*/  LDG.E.U8 R157, desc[UR36][R10.64+0xc1] ;  /* 0x0000c1240a9d7981 */ /* 0x004e64000c1e1100 */
[----:B-1----:R-:W-:-:S05]  /*59c0*/  PRMT R3, R157, 0x8880, RZ ;  /* 0x000088809d037816 */ /* 0x002fca00000000ff */
[----:B------:R-:W-:-:S07]  /*59d0*/  IMAD R12, R3, R156, RZ ;  /* 0x0000009c030c7224 */ /* 0x000fce00078e02ff */
.L_x_236:
[----:B------:R-:W-:Y:S05]  /*59e0*/  BSYNC B1 ;  /* 0x0000000000017941 */ /* 0x000fea0003800000 */
.L_x_235:
[----:B------:R-:W-:Y:S01]  /*59f0*/  @!P3 IMAD R123, R123, R155, R12 ;  /* 0x0000009b7b7bb224 */ /* 0x000fe200078e020c */
[----:B------:R-:W-:Y:S04]  /*5a00*/  BSSY B1, `(.L_x_237) ;  /* 0x0000006000017945 */ /* 0x000fe80003800000 */
[----:B------:R0:W-:Y:S01]  /*5a10*/  @!P3 STG.E.U8 desc[UR36][R6.64+0xc1], R123 ;  /* 0x0000c17b0600b986 */ /* 0x0001e2000c101124 */
[----:B------:R-:W-:Y:S05]  /*5a20*/  @P5 BRA `(.L_x_238) ;  /* 0x00000000000c5947 */ /* 0x000fea0003800000 */
[----:B--2---:R-:W1:Y:S02]  /*5a30*/  LDG.E.U8 R157, desc[UR36][R8.64+0xc8] ;  /* 0x0000c824089d7981 */ /* 0x004e64000c1e1100 */
[----:B-1----:R-:W-:-:S05]  /*5a40*/  PRMT R3, R157, 0x8880, RZ ;  /* 0x000088809d037816 */ /* 0x002fca00000000ff */
[----:B------:R-:W-:-:S07]  /*5a50*/  IMAD R12, R3, R156, RZ ;  /* 0x0000009c030c7224 */ /* 0x000fce00078e02ff */
.L_x_238:
[----:B------:R-:W-:Y:S05]  /*5a60*/  BSYNC B1 ;  /* 0x0000000000017941 */ /* 0x000fea0003800000 */
.L_x_237:
[----:B-1----:R-:W-:Y:S01]  /*5a70*/  @!P5 IMAD R3, R124, R155, R12 ;  /* 0x0000009b7c03d224 */ /* 0x002fe200078e020c */
[----:B------:R-:W-:Y:S04]  /*5a80*/  BSSY B1, `(.L_x_239) ;  /* 0x0000006000017945 */ /* 0x000fe80003800000 */
[----:B------:R1:W-:Y:S01]  /*5a90*/  @!P5 STG.E.U8 desc[UR36][R4.64+0xc8], R3 ;  /* 0x0000c8030400d986 */ /* 0x0003e2000c101124 */
[----:B------:R-:W-:Y:S05]  /*5aa0*/  @P2 BRA `(.L_x_240) ;  /* 0x00000000000c2947 */ /* 0x000fea0003800000 */
[----:B--2---:R-:W1:Y:S02]  /*5ab0*/  LDG.E.U8 R157, desc[UR36][R8.64+0xc9] ;  /* 0x0000c924089d7981 */ /* 0x004e64000c1e1100 */
[----:B-1----:R-:W-:-:S05]  /*5ac0*/  PRMT R3, R157, 0x8880, RZ ;  /* 0x000088809d037816 */ /* 0x002fca00000000ff */
[----:B------:R-:W-:-:S07]  /*5ad0*/  IMAD R12, R3, R156, RZ ;  /* 0x0000009c030c7224 */ /* 0x000fce00078e02ff */
.L_x_240:
[----:B------:R-:W-:Y:S05]  /*5ae0*/  BSYNC B1 ;  /* 0x0000000000017941 */ /* 0x000fea0003800000 */
.L_x_239:
        /* <DEDUP_REMOVED lines=11> */
.L_x_242:
[----:B------:R-:W-:Y:S05]  /*5ba0*/  BSYNC B1 ;  /* 0x0000000000017941 */ /* 0x000fea0003800000 */
.L_x_241:
[----:B-1----:R-:W-:Y:S01]  /*5bb0*/  @!P4 IMAD R3, R126, R155, R12 ;  /* 0x0000009b7e03c224 */ /* 0x002fe200078e020c */
[----:B------:R-:W-:Y:S04]  /*5bc0*/  BSSY B1, `(.L_x_243) ;  /* 0x0000006000017945 */ /* 0x000fe80003800000 */
[----:B------:R1:W-:Y:S01]  /*5bd0*/  @!P4 STG.E.U8 desc[UR36][R6.64+0xc8], R3 ;  /* 0x0000c8030600c986 */ /* 0x0003e2000c101124 */
[----:B------:R-:W-:Y:S05]  /*5be0*/  @P3 BRA `(.L_x_244) ;  /* 0x00000000000c3947 */ /* 0x000fea0003800000 */
[----:B--2---:R-:W1:Y:S02]  /*5bf0*/  LDG.E.U8 R157, desc[UR36][R10.64+0xc9] ;  /* 0x0000c9240a9d7981 */ /* 0x004e64000c1e1100 */
[----:B-1----:R-:W-:-:S05]  /*5c00*/  PRMT R3, R157, 0x8880, RZ ;  /* 0x000088809d037816 */ /* 0x002fca00000000ff */
[----:B------:R-:W-:-:S07]  /*5c10*/  IMAD R12, R3, R156, RZ ;  /* 0x0000009c030c7224 */ /* 0x000fce00078e02ff */
.L_x_244:
[----:B------:R-:W-:Y:S05]  /*5c20*/  BSYNC B1 ;  /* 0x0000000000017941 */ /* 0x000fea0003800000 */
.L_x_243:
[----:B------:R-:W-:Y:S01]  /*5c30*/  @!P3 IMAD R127, R127, R155, R12 ;  /* 0x0000009b7f7fb224 */ /* 0x000fe200078e020c */
[----:B------:R-:W-:Y:S04]  /*5c40*/  BSSY B1, `(.L_x_245) ;  /* 0x0000006000017945 */ /* 0x000fe80003800000 */
[----:B------:R0:W-:Y:S01]  /*5c50*/  @!P3 STG.E.U8 desc[UR36][R6.64+0xc9], R127 ;  /* 0x0000c97f0600b986 */ /* 0x0001e2000c101124 */
[----:B------:R-:W-:Y:S05]  /*5c60*/  @P5 BRA `(.L_x_246) ;  /* 0x00000000000c5947 */ /* 0x000fea0003800000 */
[----:B--2---:R-:W1:Y:S02]  /*5c70*/  LDG.E.U8 R157, desc[UR36][R8.64+0xd0] ;  /* 0x0000d024089d7981 */ /* 0x004e64000c1e1100 */
[----:B-1----:R-:W-:-:S05]  /*5c80*/  PRMT R3, R157, 0x8880, RZ ;  /* 0x000088809d037816 */ /* 0x002fca00000000ff */
[----:B------:R-:W-:-:S07]  /*5c90*/  IMAD R12, R3, R156, RZ ;  /* 0x0000009c030c7224 */ /* 0x000fce00078e02ff */
.L_x_246:
[----:B------:R-:W-:Y:S05]  /*5ca0*/  BSYNC B1 ;  /* 0x0000000000017941 */ /* 0x000fea0003800000 */
.L_x_245:
[----:B-1----:R-:W-:Y:S01]  /*5cb0*/  @!P5 IMAD R3, R128, R155, R12 ;  /* 0x0000009b8003d224 */ /* 0x002fe200078e020c */
[----:B------:R-:W-:Y:S04]  /*5cc0*/  BSSY B1, `(.L_x_247) ;  /* 0x0000006000017945 */ /* 0x000fe80003800000 */
[----:B------:R1:W-:Y:S01]  /*5cd0*/  @!P5 STG.E.U8 desc[UR36][R4.64+0xd0], R3 ;  /* 0x0000d0030400d986 */ /* 0x0003e2000c101124 */
[----:B------:R-:W-:Y:S05]  /*5ce0*/  @P2 BRA `(.L_x_248) ;  /* 0x00000000000c2947 */ /* 0x000fea0003800000 */
[----:B--2---:R-:W1:Y:S02]  /*5cf0*/  LDG.E.U8 R157, desc[UR36][R8.64+0xd1] ;  /* 0x0000d124089d7981 */ /* 0x004e64000c1e1100 */
[----:B-1----:R-:W-:-:S05]  /*5d00*/  PRMT R3, R157, 0x8880, RZ ;  /* 0x000088809d037816 */ /* 0x002fca00000000ff */
[----:B------:R-:W-:-:S07]  /*5d10*/  IMAD R12, R3, R156, RZ ;  /* 0x0000009c030c7224 */ /* 0x000fce00078e02ff */
.L_x_248:
[----:B------:R-:W-:Y:S05]  /*5d20*/  BSYNC B1 ;  /* 0x0000000000017941 */ /* 0x000fea0003800000 */
.L_x_247:
        /* <DEDUP_REMOVED lines=11> */
.L_x_250:
[----:B------:R-:W-:Y:S05]  /*5de0*/  BSYNC B1 ;  /* 0x0000000000017941 */ /* 0x000fea0003800000 */
.L_x_249:
[----:B-1----:R-:W-:Y:S01]  /*5df0*/  @!P4 IMAD R3, R130, R155, R12 ;  /* 0x0000009b8203c224 */ /* 0x002fe200078e020c */
[----:B------:R-:W-:Y:S04]  /*5e00*/  BSSY B1, `(.L_x_251) ;  /* 0x0000006000017945 */ /* 0x000fe80003800000 */
[----:B------:R1:W-:Y:S01]  /*5e10*/  @!P4 STG.E.U8 desc[UR36][R6.64+0xd0], R3 ;  /* 0x0000d0030600c986 */ /* 0x0003e2000c101124 */
[----:B------:R-:W-:Y:S05]  /*5e20*/  @P3 BRA `(.L_x_252) ;  /* 0x00000000000c3947 */ /* 0x000fea0003800000 */
[----:B--2---:R-:W1:Y:S02]  /*5e30*/  LDG.E.U8 R157, desc[UR36][R10.64+0xd1] ;  /* 0x0000d1240a9d7981 */ /* 0x004e64000c1e1100 */
[----:B-1----:R-:W-:-:S05]  /*5e40*/  PRMT R3, R157, 0x8880, RZ ;  /* 0x000088809d037816 */ /* 0x002fca00000000ff */
[----:B------:R-:W-:-:S07]  /*5e50*/  IMAD R12, R3, R156, RZ ;  /* 0x0000009c030c7224 */ /* 0x000fce00078e02ff */
.L_x_252:
[----:B------:R-:W-:Y:S05]  /*5e60*/  BSYNC B1 ;  /* 0x0000000000017941 */ /* 0x000fea0003800000 */
.L_x_251:
[----:B------:R-:W-:Y:S01]  /*5e70*/  @!P3 IMAD R131, R131, R155, R12 ;  /* 0x0000009b8383b224 */ /* 0x000fe200078e020c */
[----:B------:R-:W-:Y:S04]  /*5e80*/  BSSY B1, `(.L_x_253) ;  /* 0x0000006000017945 */ /* 0x000fe80003800000 */
[----:B------:R0:W-:Y:S01]  /*5e90*/  @!P3 STG.E.U8 desc[UR36][R6.64+0xd1], R131 ;  /* 0x0000d1830600b986 */ /* 0x0001e2000c101124 */
[----:B------:R-:W-:Y:S05]  /*5ea0*/  @P5 BRA `(.L_x_254) ;  /* 0x00000000000c5947 */ /* 0x000fea0003800000 */
[----:B--2---:R-:W1:Y:S02]  /*5eb0*/  LDG.E.U8 R157, desc[UR36][R8.64+0xd8] ;  /* 0x0000d824089d7981 */ /* 0x004e64000c1e1100 */
[----:B-1----:R-:W-:-:S05]  /*5ec0*/  PRMT R3, R157, 0x8880, RZ ;  /* 0x000088809d037816 */ /* 0x002fca00000000ff */
[----:B------:R-:W-:-:S07]  /*5ed0*/  IMAD R12, R3, R156, RZ ;  /* 0x0000009c030c7224 */ /* 0x000fce00078e02ff */
.L_x_254:
[----:B------:R-:W-:Y:S05]  /*5ee0*/  BSYNC B1 ;  /* 0x0000000000017941 */ /* 0x000fea0003800000 */
.L_x_253:
[----:B-1----:R-:W-:Y:S01]  /*5ef0*/  @!P5 IMAD R3, R132, R155, R12 ;  /* 0x0000009b8403d224 */ /* 0x002fe200078e020c */
[----:B------:R-:W-:Y:S04]  /*5f00*/  BSSY B1, `(.L_x_255) ;  /* 0x0000006000017945 */ /* 0x000fe80003800000 */
[----:B------:R1:W-:Y:S01]  /*5f10*/  @!P5 STG.E.U8 desc[UR36][R4.64+0xd8], R3 ;  /* 0x0000d8030400d986 */ /* 0x0003e2000c101124 */
[----:B------:R-:W-:Y:S05]  /*5f20*/  @P2 BRA `(.L_x_256) ;  /* 0x00000000000c2947 */ /* 0x000fea0003800000 */
[----:B--2---:R-:W1:Y:S02]  /*5f30*/  LDG.E.U8 R157, desc[UR36][R8.64+0xd9] ;  /* 0x0000d924089d7981 */ /* 0x004e64000c1e1100 */
[----:B-1----:R-:W-:-:S05]  /*5f40*/  PRMT R3, R157, 0x8880, RZ ;  /* 0x000088809d037816 */ /* 0x002fca00000000ff */
[----:B------:R-:W-:-:S07]  /*5f50*/  IMAD R12, R3, R156, RZ ;  /* 0x0000009c030c7224 */ /* 0x000fce00078e02ff */
.L_x_256:
[----:B------:R-:W-:Y:S05]  /*5f60*/  BSYNC B1 ;  /* 0x0000000000017941 */ /* 0x000fea0003800000 */
.L_x_255:
        /* <DEDUP_REMOVED lines=11> */
.L_x_258:
[----:B------:R-:W-:Y:S05]  /*6020*/  BSYNC B1 ;  /* 0x0000000000017941 */ /* 0x000fea0003800000 */
.L_x_257:
[----:B-1----:R-:W-:Y:S01]  /*6030*/  @!P4 IMAD R3, R134, R155, R12 ;  /* 0x0000009b8603c224 */ /* 0x002fe200078e020c */
[----:B------:R-:W-:Y:S04]  /*6040*/  BSSY B1, `(.L_x_259) ;  /* 0x0000006000017945 */ /* 0x000fe80003800000 */
[----:B------:R1:W-:Y:S01]  /*6050*/  @!P4 STG.E.U8 desc[UR36][R6.64+0xd8], R3 ;  /* 0x0000d8030600c986 */ /* 0x0003e2000c101124 */
[----:B------:R-:W-:Y:S05]  /*6060*/  @P3 BRA `(.L_x_260) ;  /* 0x00000000000c3947 */ /* 0x000fea0003800000 */
[----:B--2---:R-:W1:Y:S02]  /*6070*/  LDG.E.U8 R157, desc[UR36][R10.64+0xd9] ;  /* 0x0000d9240a9d7981 */ /* 0x004e64000c1e1100 */
[----:B-1----:R-:W-:-:S05]  /*6080*/  PRMT R3, R157, 0x8880, RZ ;  /* 0x000088809d037816 */ /* 0x002fca00000000ff */
[----:B------:R-:W-:-:S07]  /*6090*/  IMAD R12, R3, R156, RZ ;  /* 0x0000009c030c7224 */ /* 0x000fce00078e02ff */
.L_x_260:
[----:B------:R-:W-:Y:S05]  /*60a0*/  BSYNC B1 ;  /* 0x0000000000017941 */ /* 0x000fea0003800000 */
.L_x_259:
[----:B------:R-:W-:Y:S01]  /*60b0*/  @!P3 IMAD R135, R135, R155, R12 ;  /* 0x0000009b8787b224 */ /* 0x000fe200078e020c */
[----:B------:R-:W-:Y:S04]  /*60c0*/  BSSY B1, `(.L_x_261) ;  /* 0x0000006000017945 */ /* 0x000fe80003800000 */
[----:B------:R0:W-:Y:S01]  /*60d0*/  @!P3 STG.E.U8 desc[UR36][R6.64+0xd9], R135 ;  /* 0x0000d9870600b986 */ /* 0x0001e2000c101124 */
[----:B------:R-:W-:Y:S05]  /*60e0*/  @P5 BRA `(.L_x_262) ;  /* 0x00000000000c5947 */ /* 0x000fea0003800000 */
[----:B--2---:R-:W1:Y:S02]  /*60f0*/  LDG.E.U8 R157, desc[UR36][R8.64+0xe0] ;  /* 0x0000e024089d7981 */ /* 0x004e64000c1e1100 */
[----:B-1----:R-:W-:-:S05]  /*6100*/  PRMT R3, R157, 0x8880, RZ ;  /* 0x000088809d037816 */ /* 0x002fca00000000ff */
[----:B------:R-:W-:-:S07]  /*6110*/  IMAD R12, R3, R156, RZ ;  /* 0x0000009c030c7224 */ /* 0x000fce00078e02ff */
.L_x_262:
[----:B------:R-:W-:Y:S05]  /*6120*/  BSYNC B1 ;  /* 0x0000000000017941 */ /* 0x000fea0003800000 */
.L_x_261:
[----:B-1----:R-:W-:Y:S01]  /*6130*/  @!P5 IMAD R3, R136, R155, R12 ;  /* 0x0000009b8803d224 */ /* 0x002fe200078e020c */
[----:B------:R-:W-:Y:S04]  /*6140*/  BSSY B1, `(.L_x_263) ;  /* 0x0000006000017945 */ /* 0x000fe80003800000 */
[----:B------:R1:W-:Y:S01]  /*6150*/  @!P5 STG.E.U8 desc[UR36][R4.64+0xe0], R3 ;  /* 0x0000e0030400d986 */ /* 0x0003e2000c101124 */
[----:B------:R-:W-:Y:S05]  /*6160*/  @P2 BRA `(.L_x_264) ;  /* 0x00000000000c2947 */ /* 0x000fea0003800000 */
[----:B--2---:R-:W1:Y:S02]  /*6170*/  LDG.E.U8 R157, desc[UR36][R8.64+0xe1] ;  /* 0x0000e124089d7981 */ /* 0x004e64000c1e1100 */
[----:B-1----:R-:W-:-:S05]  /*6180*/  PRMT R3, R157, 0x8880, RZ ;  /* 0x000088809d037816 */ /* 0x002fca00000000ff */
[----:B------:R-:W-:-:S07]  /*6190*/  IMAD R12, R3, R156, RZ ;  /* 0x0000009c030c7224 */ /* 0x000fce00078e02ff */
.L_x_264:
[----:B------:R-:W-:Y:S05]  /*61a0*/  BSYNC B1 ;  /* 0x0000000000017941 */ /* 0x000fea0003800000 */
.L_x_263:
        /* <DEDUP_REMOVED lines=11> */
.L_x_266:
[----:B------:R-:W-:Y:S05]  /*6260*/  BSYNC B1 ;  /* 0x0000000000017941 */ /* 0x000fea0003800000 */
.L_x_265:
[----:B-1----:R-:W-:Y:S01]  /*6270*/  @!P4 IMAD R3, R138, R155, R12 ;  /* 0x0000009b8a03c224 */ /* 0x002fe200078e020c */
[----:B------:R-:W-:Y:S04]  /*6280*/  BSSY B1, `(.L_x_267) ;  /* 0x0000006000017945 */ /* 0x000fe80003800000 */
[----:B------:R1:W-:Y:S01]  /*6290*/  @!P4 STG.E.U8 desc[UR36][R6.64+0xe0], R3 ;  /* 0x0000e0030600c986 */ /* 0x0003e2000c101124 */
[----:B------:R-:W-:Y:S05]  /*62a0*/  @P3 BRA `(.L_x_268) ;  /* 0x00000000000c3947 */ /* 0x000fea0003800000 */
[----:B--2---:R-:W1:Y:S02]  /*62b0*/  LDG.E.U8 R157, desc[UR36][R10.64+0xe1] ;  /* 0x0000e1240a9d7981 */ /* 0x004e64000c1e1100 */
[----:B-1----:R-:W-:-:S05]  /*62c0*/  PRMT R3, R157, 0x8880, RZ ;  /* 0x000088809d037816 */ /* 0x002fca00000000ff */
[----:B------:R-:W-:-:S07]  /*62d0*/  IMAD R12, R3, R156, RZ ;  /* 0x0000009c030c7224 */ /* 0x000fce00078e02ff */
.L_x_268:
[----:B------:R-:W-:Y:S05]  /*62e0*/  BSYNC B1 ;  /* 0x0000000000017941 */ /* 0x000fea0003800000 */
.L_x_267:
[----:B------:R-:W-:Y:S01]  /*62f0*/  @!P3 IMAD R139, R139, R155, R12 ;  /* 0x0000009b8b8bb224 */ /* 0x000fe200078e020c */
[----:B------:R-:W-:Y:S04]  /*6300*/  BSSY B1, `(.L_x_269) ;  /* 0x0000006000017945 */ /* 0x000fe80003800000 */
[----:B------:R0:W-:Y:S01]  /*6310*/  @!P3 STG.E.U8 desc[UR36][R6.64+0xe1], R139 ;  /* 0x0000e18b0600b986 */ /* 0x0001e2000c101124 */
[----:B------:R-:W-:Y:S05]  /*6320*/  @P5 BRA `(.L_x_270) ;  /* 0x00000000000c5947 */ /* 0x000fea0003800000 */
[----:B--2---:R-:W1:Y:S02]  /*6330*/  LDG.E.U8 R157, desc[UR36][R8.64+0xe8] ;  /* 0x0000e824089d7981 */ /* 0x004e64000c1e1100 */
[----:B-1----:R-:W-:-:S05]  /*6340*/  PRMT R3, R157, 0x8880, RZ ;  /* 0x000088809d037816 */ /* 0x002fca00000000ff */
[----:B------:R-:W-:-:S07]  /*6350*/  IMAD R12, R3, R156, RZ ;  /* 0x0000009c030c7224 */ /* 0x000fce00078e02ff */
.L_x_270:
[----:B------:R-:W-:Y:S05]  /*6360*/  BSYNC B1 ;  /* 0x0000000000017941 */ /* 0x000fea0003800000 */
.L_x_269:
[----:B-1----:R-:W-:Y:S01]  /*6370*/  @!P5 IMAD R3, R140, R155, R12 ;  /* 0x0000009b8c03d224 */ /* 0x002fe200078e020c */
[----:B------:R-:W-:Y:S04]  /*6380*/  BSSY B1, `(.L_x_271) ;  /* 0x0000006000017945 */ /* 0x000fe80003800000 */
[----:B------:R1:W-:Y:S01]  /*6390*/  @!P5 STG.E.U8 desc[UR36][R4.64+0xe8], R3 ;  /* 0x0000e8030400d986 */ /* 0x0003e2000c101124 */
[----:B------:R-:W-:Y:S05]  /*63a0*/  @P2 BRA `(.L_x_272) ;  /* 0x00000000000c2947 */ /* 0x000fea0003800000 */
[----:B--2---:R-:W1:Y:S02]  /*63b0*/  LDG.E.U8 R157, desc[UR36][R8.64+0xe9] ;  /* 0x0000e924089d7981 */ /* 0x004e64000c1e1100 */
[----:B-1----:R-:W-:-:S05]  /*63c0*/  PRMT R3, R157, 0x8880, RZ ;  /* 0x000088809d037816 */ /* 0x002fca00000000ff */
[----:B------:R-:W-:-:S07]  /*63d0*/  IMAD R12, R3, R156, RZ ;  /* 0x0000009c030c7224 */ /* 0x000fce00078e02ff */
.L_x_272:
[----:B------:R-:W-:Y:S05]  /*63e0*/  BSYNC B1 ;  /* 0x0000000000017941 */ /* 0x000fea0003800000 */
.L_x_271:
        /* <DEDUP_REMOVED lines=11> */
.L_x_274:
[----:B------:R-:W-:Y:S05]  /*64a0*/  BSYNC B1 ;  /* 0x0000000000017941 */ /* 0x000fea0003800000 */
.L_x_273:
[----:B-1----:R-:W-:Y:S01]  /*64b0*/  @!P4 IMAD R3, R142, R155, R12 ;  /* 0x0000009b8e03c224 */ /* 0x002fe200078e020c */
[----:B------:R-:W-:Y:S04]  /*64c0*/  BSSY B1, `(.L_x_275) ;  /* 0x0000006000017945 */ /* 0x000fe80003800000 */
[----:B------:R1:W-:Y:S01]  /*64d0*/  @!P4 STG.E.U8 desc[UR36][R6.64+0xe8], R3 ;  /* 0x0000e8030600c986 */ /* 0x0003e2000c101124 */
[----:B------:R-:W-:Y:S05]  /*64e0*/  @P3 BRA `(.L_x_276) ;  /* 0x00000000000c3947 */ /* 0x000fea0003800000 */
[----:B--2---:R-:W1:Y:S02]  /*64f0*/  LDG.E.U8 R157, desc[UR36][R10.64+0xe9] ;  /* 0x0000e9240a9d7981 */ /* 0x004e64000c1e1100 */
[----:B-1----:R-:W-:-:S05]  /*6500*/  PRMT R3, R157, 0x8880, RZ ;  /* 0x000088809d037816 */ /* 0x002fca00000000ff */
[----:B------:R-:W-:-:S07]  /*6510*/  IMAD R12, R3, R156, RZ ;  /* 0x0000009c030c7224 */ /* 0x000fce00078e02ff */
.L_x_276:
[----:B------:R-:W-:Y:S05]  /*6520*/  BSYNC B1 ;  /* 0x0000000000017941 */ /* 0x000fea0003800000 */
.L_x_275:
[----:B------:R-:W-:Y:S01]  /*6530*/  @!P3 IMAD R143, R143, R155, R12 ;  /* 0x0000009b8f8fb224 */ /* 0x000fe200078e020c */
[----:B------:R-:W-:Y:S04]  /*6540*/  BSSY B1, `(.L_x_277) ;  /* 0x0000006000017945 */ /* 0x000fe80003800000 */
[----:B------:R0:W-:Y:S01]  /*6550*/  @!P3 STG.E.U8 desc[UR36][R6.64+0xe9], R143 ;  /* 0x0000e98f0600b986 */ /* 0x0001e2000c101124 */
[----:B------:R-:W-:Y:S05]  /*6560*/  @P5 BRA `(.L_x_278) ;  /* 0x00000000000c5947 */ /* 0x000fea0003800000 */
[----:B--2---:R-:W1:Y:S02]  /*6570*/  LDG.E.U8 R157, desc[UR36][R8.64+0xf0] ;  /* 0x0000f024089d7981 */ /* 0x004e64000c1e1100 */
[----:B-1----:R-:W-:-:S05]  /*6580*/  PRMT R3, R157, 0x8880, RZ ;  /* 0x000088809d037816 */ /* 0x002fca00000000ff */
[----:B------:R-:W-:-:S07]  /*6590*/  IMAD R12, R3, R156, RZ ;  /* 0x0000009c030c7224 */ /* 0x000fce00078e02ff */
.L_x_278:
[----:B------:R-:W-:Y:S05]  /*65a0*/  BSYNC B1 ;  /* 0x0000000000017941 */ /* 0x000fea0003800000 */
.L_x_277:
[----:B-1----:R-:W-:Y:S01]  /*65b0*/  @!P5 IMAD R3, R144, R155, R12 ;  /* 0x0000009b9003d224 */ /* 0x002fe200078e020c */
[----:B------:R-:W-:Y:S04]  /*65c0*/  BSSY B1, `(.L_x_279) ;  /* 0x0000006000017945 */ /* 0x000fe80003800000 */
[----:B------:R1:W-:Y:S01]  /*65d0*/  @!P5 STG.E.U8 desc[UR36][R4.64+0xf0], R3 ;  /* 0x0000f0030400d986 */ /* 0x0003e2000c101124 */
[----:B------:R-:W-:Y:S05]  /*65e0*/  @P2 BRA `(.L_x_280) ;  /* 0x00000000000c2947 */ /* 0x000fea0003800000 */
[----:B--2---:R-:W1:Y:S02]  /*65f0*/  LDG.E.U8 R157, desc[UR36][R8.64+0xf1] ;  /* 0x0000f124089d7981 */ /* 0x004e64000c1e1100 */
[----:B-1----:R-:W-:-:S05]  /*6600*/  PRMT R3, R157, 0x8880, RZ ;  /* 0x000088809d037816 */ /* 0x002fca00000000ff */
[----:B------:R-:W-:-:S07]  /*6610*/  IMAD R12, R3, R156, RZ ;  /* 0x0000009c030c7224 */ /* 0x000fce00078e02ff */
.L_x_280:
[----:B------:R-:W-:Y:S05]  /*6620*/  BSYNC B1 ;  /* 0x0000000000017941 */ /* 0x000fea0003800000 */
.L_x_279:
[C---:B------:R-:W-:Y:S01]  /*6630*/  ISETP.LT.OR P4, PT, R0.reuse, 0xf1, !P0 ;  /* 0x000000f10000780c */ /* 0x040fe20004781670 */
[----:B------:R-:W-:Y:S01]  /*6640*/  @!P2 IMAD R145, R145, R155, R12 ;  /* 0x0000009b9191a224 */ /* 0x000fe200078e020c */
[----:B------:R-:W-:Y:S01]  /*6650*/  BSSY B1, `(.L_x_281) ;  /* 0x000000a000017945 */ /* 0x000fe20003800000 */
[C---:B------:R-:W-:Y:S02]  /*6660*/  ISETP.LT.OR P3, PT, R0.reuse, 0xf2, !P0 ;  /* 0x000000f20000780c */ /* 0x040fe40004761670 */
        /* <DEDUP_REMOVED lines=8> */
.L_x_282:
[----:B------:R-:W-:Y:S05]  /*66f0*/  BSYNC B1 ;  /* 0x0000000000017941 */ /* 0x000fea0003800000 */
.L_x_281:
[----:B-1----:R-:W-:Y:S01]  /*6700*/  @!P4 IMAD R3, R146, R155, R12 ;  /* 0x0000009b9203c224 */ /* 0x002fe200078e020c */
[----:B------:R-:W-:Y:S04]  /*6710*/  BSSY B1, `(.L_x_283) ;  /* 0x0000006000017945 */ /* 0x000fe80003800000 */
[----:B------:R1:W-:Y:S01]  /*6720*/  @!P4 STG.E.U8 desc[UR36][R6.64+0xf0], R3 ;  /* 0x0000f0030600c986 */ /* 0x0003e2000c101124 */
[----:B------:R-:W-:Y:S05]  /*6730*/  @P3 BRA `(.L_x_284) ;  /* 0x00000000000c3947 */ /* 0x000fea0003800000 */
[----:B--2---:R-:W1:Y:S02]  /*6740*/  LDG.E.U8 R157, desc[UR36][R10.64+0xf1] ;  /* 0x0000f1240a9d7981 */ /* 0x004e64000c1e1100 */
[----:B-1----:R-:W-:-:S05]  /*6750*/  PRMT R3, R157, 0x8880, RZ ;  /* 0x000088809d037816 */ /* 0x002fca00000000ff */
[----:B------:R-:W-:-:S07]  /*6760*/  IMAD R12, R3, R156, RZ ;  /* 0x0000009c030c7224 */ /* 0x000fce00078e02ff */
.L_x_284:
[----:B------:R-:W-:Y:S05]  /*6770*/  BSYNC B1 ;  /* 0x0000000000017941 */ /* 0x000fea0003800000 */
.L_x_283:
[----:B------:R-:W-:Y:S01]  /*6780*/  @!P3 IMAD R147, R147, R155, R12 ;  /* 0x0000009b9393b224 */ /* 0x000fe200078e020c */
[----:B------:R-:W-:Y:S04]  /*6790*/  BSSY B1, `(.L_x_285) ;  /* 0x0000006000017945 */ /* 0x000fe80003800000 */
[----:B------:R0:W-:Y:S01]  /*67a0*/  @!P3 STG.E.U8 desc[UR36][R6.64+0xf1], R147 ;  /* 0x0000f1930600b986 */ /* 0x0001e2000c101124 */
[----:B------:R-:W-:Y:S05]  /*67b0*/  @P2 BRA `(.L_x_286) ;  /* 0x00000000000c2947 */ /* 0x000fea0003800000 */
[----:B--2---:R-:W1:Y:S02]  /*67c0*/  LDG.E.U8 R157, desc[UR36][R8.64+0xf8] ;  /* 0x0000f824089d7981 */ /* 0x004e64000c1e1100 */
[----:B-1----:R-:W-:-:S05]  /*67d0*/  PRMT R3, R157, 0x8880, RZ ;  /* 0x000088809d037816 */ /* 0x002fca00000000ff */
[----:B------:R-:W-:-:S07]  /*67e0*/  IMAD R12, R3, R156, RZ ;  /* 0x0000009c030c7224 */ /* 0x000fce00078e02ff */
.L_x_286:
[----:B------:R-:W-:Y:S05]  /*67f0*/  BSYNC B1 ;  /* 0x0000000000017941 */ /* 0x000fea0003800000 */
.L_x_285:
[----:B-1----:R-:W-:Y:S01]  /*6800*/  @!P2 IMAD R3, R148, R155, R12 ;  /* 0x0000009b9403a224 */ /* 0x002fe200078e020c */
[----:B------:R-:W-:Y:S04]  /*6810*/  BSSY B1, `(.L_x_287) ;  /* 0x0000006000017945 */ /* 0x000fe80003800000 */
[----:B------:R1:W-:Y:S01]  /*6820*/  @!P2 STG.E.U8 desc[UR36][R4.64+0xf8], R3 ;  /* 0x0000f8030400a986 */ /* 0x0003e2000c101124 */
[----:B------:R-:W-:Y:S05]  /*6830*/  @P1 BRA `(.L_x_288) ;  /* 0x00000000000c1947 */ /* 0x000fea0003800000 */
[----:B--2---:R-:W1:Y:S02]  /*6840*/  LDG.E.U8 R157, desc[UR36][R8.64+0xf9] ;  /* 0x0000f924089d7981 */ /* 0x004e64000c1e1100 */
[----:B-1----:R-:W-:-:S05]  /*6850*/  PRMT R3, R157, 0x8880, RZ ;  /* 0x000088809d037816 */ /* 0x002fca00000000ff */
[----:B------:R-:W-:-:S07]  /*6860*/  IMAD R12, R3, R156, RZ ;  /* 0x0000009c030c7224 */ /* 0x000fce00078e02ff */
.L_x_288:
[----:B------:R-:W-:Y:S05]  /*6870*/  BSYNC B1 ;  /* 0x0000000000017941 */ /* 0x000fea0003800000 */
.L_x_287:
[----:B------:R-:W-:Y:S01]  /*6880*/  @!P1 IMAD R149, R149, R155, R12 ;  /* 0x0000009b95959224 */ /* 0x000fe200078e020c */
[----:B------:R-:W-:Y:S04]  /*6890*/  BSSY B1, `(.L_x_289) ;  /* 0x0000006000017945 */ /* 0x000fe80003800000 */
[----:B------:R0:W-:Y:S01]  /*68a0*/  @!P1 STG.E.U8 desc[UR36][R4.64+0xf9], R149 ;  /* 0x0000f99504009986 */ /* 0x0001e2000c101124 */
[----:B------:R-:W-:Y:S05]  /*68b0*/  @P5 BRA `(.L_x_290) ;  /* 0x00000000000c5947 */ /* 0x000fea0003800000 */
[----:B--2---:R-:W1:Y:S02]  /*68c0*/  LDG.E.U8 R157, desc[UR36][R10.64+0xf8] ;  /* 0x0000f8240a9d7981 */ /* 0x004e64000c1e1100 */
[----:B-1----:R-:W-:-:S05]  /*68d0*/  PRMT R3, R157, 0x8880, RZ ;  /* 0x000088809d037816 */ /* 0x002fca00000000ff */
[----:B------:R-:W-:-:S07]  /*68e0*/  IMAD R12, R3, R156, RZ ;  /* 0x0000009c030c7224 */ /* 0x000fce00078e02ff */
.L_x_290:
[----:B------:R-:W-:Y:S05]  /*68f0*/  BSYNC B1 ;  /* 0x0000000000017941 */ /* 0x000fea0003800000 */
.L_x_289:
[----:B-1----:R-:W-:Y:S01]  /*6900*/  @!P5 IMAD R3, R150, R155, R12 ;  /* 0x0000009b9603d224 */ /* 0x002fe200078e020c */
[----:B------:R-:W-:Y:S01]  /*6910*/  ISETP.LT.OR P0, PT, R0, 0xfa, !P0 ;  /* 0x000000fa0000780c */ /* 0x000fe20004701670 */
[----:B------:R-:W-:Y:S03]  /*6920*/  BSSY B1, `(.L_x_291) ;  /* 0x0000006000017945 */ /* 0x000fe60003800000 */
[----:B------:R1:W-:Y:S09]  /*6930*/  @!P5 STG.E.U8 desc[UR36][R6.64+0xf8], R3 ;  /* 0x0000f8030600d986 */ /* 0x0003f2000c101124 */
[----:B------:R-:W-:Y:S05]  /*6940*/  @P0 BRA `(.L_x_292) ;  /* 0x00000000000c0947 */ /* 0x000fea0003800000 */
[----:B--2---:R-:W1:Y:S02]  /*6950*/  LDG.E.U8 R157, desc[UR36][R10.64+0xf9] ;  /* 0x0000f9240a9d7981 */ /* 0x004e64000c1e1100 */
[----:B-1----:R-:W-:-:S05]  /*6960*/  PRMT R3, R157, 0x8880, RZ ;  /* 0x000088809d037816 */ /* 0x002fca00000000ff */
[----:B------:R-:W-:-:S07]  /*6970*/  IMAD R12, R3, R156, RZ ;  /* 0x0000009c030c7224 */ /* 0x000fce00078e02ff */
.L_x_292:
[----:B------:R-:W-:Y:S05]  /*6980*/  BSYNC B1 ;  /* 0x0000000000017941 */ /* 0x000fea0003800000 */
.L_x_291:
[----:B------:R-:W-:Y:S01]  /*6990*/  IMAD R151, R151, R155, R12 ;  /* 0x0000009b97977224 */ /* 0x000fe200078e020c */
[----:B------:R-:W-:Y:S06]  /*69a0*/  @P0 BRA `(.L_x_293) ;  /* 0x0000001800100947 */ /* 0x000fec0003800000 */
[----:B------:R0:W-:Y:S01]  /*69b0*/  STG.E.U8 desc[UR36][R6.64+0xf9], R151 ;  /* 0x0000f99706007986 */ /* 0x0001e2000c101124 */
[----:B------:R-:W-:Y:S05]  /*69c0*/  BRA `(.L_x_293) ;  /* 0x0000001800087947 */ /* 0x000fea0003800000 */
.L_x_36:
[C---:B------:R-:W-:Y:S02]  /*69d0*/  ISETP.GE.AND P1, PT, R162.reuse, 0x1, PT ;  /* 0x00000001a200780c */ /* 0x040fe40003f26270 */
[----:B------:R-:W-:Y:S02]  /*69e0*/  ISETP.GE.AND P0, PT, R162, 0x9, PT ;  /* 0x00000009a200780c */ /* 0x000fe40003f06270 */
[C---:B------:R-:W-:Y:S02]  /*69f0*/  ISETP.LT.OR P4, PT, R0.reuse, 0x1, !P1 ;  /* 0x000000010000780c */ /* 0x040fe40004f81670 */
[C---:B------:R-:W-:Y:S02]  /*6a00*/  ISETP.LT.OR P3, PT, R0.reuse, 0x2, !P1 ;  /* 0x000000020000780c */ /* 0x040fe40004f61670 */
[C---:B------:R-:W-:Y:S02]  /*6a10*/  ISETP.LT.OR P2, PT, R0.reuse, 0x1, !P0 ;  /* 0x000000010000780c */ /* 0x040fe40004741670 */
[----:B------:R-:W-:-:S07]  /*6a20*/  ISETP.LT.OR P5, PT, R0, 0x2, !P0 ;  /* 0x000000020000780c */ /* 0x000fce00047a1670 */
[-C--:B------:R-:W-:Y:S02]  /*6a30*/  @!P4 IMAD R3, R24, R155.reuse, RZ ;  /* 0x0000009b1803c224 */ /* 0x080fe400078e02ff */
[-C--:B------:R-:W-:Y:S02]  /*6a40*/  @!P3 IMAD R25, R25, R155.reuse, RZ ;  /* 0x0000009b1919b224 */ /* 0x080fe400078e02ff */
[-C--:B------:R-:W-:Y:S01]  /*6a50*/  @!P2 IMAD R9, R26, R155.reuse, RZ ;  /* 0x0000009b1a09a224 */ /* 0x080fe200078e02ff */
[----:B------:R0:W-:Y:S01]  /*6a60*/  @!P4 STG.E.U8 desc[UR36][R4.64], R3 ;  /* 0x000000030400c986 */ /* 0x0001e2000c101124 */
[C---:B------:R-:W-:Y:S01]  /*6a70*/  ISETP.LT.OR P4, PT, R0.reuse, 0x9, !P1 ;  /* 0x000000090000780c */ /* 0x040fe20004f81670 */
[----:B------:R-:W-:Y:S02]  /*6a80*/  @!P5 IMAD R27, R27, R155, RZ ;  /* 0x0000009b1b1bd224 */ /* 0x000fe400078e02ff */
[----:B------:R-:W-:Y:S01]  /*6a90*/  @!P3 STG.E.U8 desc[UR36][R4.64+0x1], R25 ;  /* 0x000001190400b986 */ /* 0x000fe2000c101124 */
[----:B------:R-:W-:-:S03]  /*6aa0*/  ISETP.LT.OR P3, PT, R0, 0xa, !P1 ;  /* 0x0000000a0000780c */ /* 0x000fc60004f61670 */
[----:B------:R1:W-:Y:S01]  /*6ab0*/  @!P2 STG.E.U8 desc[UR36][R6.64], R9 ;  /* 0x000000090600a986 */ /* 0x0003e2000c101124 */
[----:B------:R-:W-:-:S03]  /*6ac0*/  ISETP.LT.OR P2, PT, R0, 0x9, !P0 ;  /* 0x000000090000780c */ /* 0x000fc60004741670 */
[----:B------:R-:W-:Y:S01]  /*6ad0*/  @!P5 STG.E.U8 desc[UR36][R6.64+0x1], R27 ;  /* 0x0000011b0600d986 */ /* 0x000fe2000c101124 */
[----:B------:R-:W-:Y:S01]  /*6ae0*/  ISETP.LT.OR P5, PT, R0, 0xa, !P0 ;  /* 0x0000000a0000780c */ /* 0x000fe200047a1670 */
[----:B------:R-:W-:-:S04]  /*6af0*/  @!P4 IMAD R11, R28, R155, RZ ;  /* 0x0000009b1c0bc224 */ /* 0x000fc800078e02ff */
[-C--:B------:R-:W-:Y:S01]  /*6b00*/  @!P3 IMAD R29, R29, R155.reuse, RZ ;  /* 0x0000009b1d1db224 */ /* 0x080fe200078e02ff */
[----:B------:R-:W-:Y:S01]  /*6b10*/  @!P4 STG.E.U8 desc[UR36][R4.64+0x8], R11 ;  /* 0x0000080b0400c986 */ /* 0x000fe2000c101124 */
[----:B------:R-:W-:Y:S02]  /*6b20*/  ISETP.LT.OR P4, PT, R0, 0x11, !P1 ;  /* 0x000000110000780c */ /* 0x000fe40004f81670 */
[-C--:B0-----:R-:W-:Y:S01]  /*6b30*/  @!P2 IMAD R3, R30, R155.reuse, RZ ;  /* 0x0000009b1e03a224 */ /* 0x081fe200078e02ff */
[----:B------:R-:W-:Y:S01]  /*6b40*/  @!P3 STG.E.U8 desc[UR36][R4.64+0x9], R29 ;  /* 0x0000091d0400b986 */ /* 0x000fe2000c101124 */
[C---:B------:R-:W-:Y:S02]  /*6b50*/  ISETP.LT.OR P3, PT, R0.reuse, 0x12, !P1 ;  /* 0x000000120000780c */ /* 0x040fe40004f61670 */
[----:B------:R-:W-:Y:S01]  /*6b60*/  @!P5 IMAD R31, R31, R155, RZ ;  /* 0x0000009b1f1fd224 */ /* 0x000fe200078e02ff */
[----:B------:R0:W-:Y:S01]  /*6b70*/  @!P2 STG.E.U8 desc[UR36][R6.64+0x8], R3 ;  /* 0x000008030600a986 */ /* 0x0001e2000c101124 */
[----:B------:R-:W-:-:S03]  /*6b80*/  ISETP.LT.OR P2, PT, R0, 0x11, !P0 ;  /* 0x000000110000780c */ /* 0x000fc60004741670 */
[----:B------:R-:W-:Y:S01]  /*6b90*/  @!P5 STG.E.U8 desc[UR36][R6.64+0x9], R31 ;  /* 0x0000091f0600d986 */ /* 0x000fe2000c101124 */
[----:B------:R-:W-:Y:S01]  /*6ba0*/  ISETP.LT.OR P5, PT, R0, 0x12, !P0 ;  /* 0x000000120000780c */ /* 0x000fe200047a1670 */
[----:B-1----:R-:W-:-:S04]  /*6bb0*/  @!P4 IMAD R9, R32, R155, RZ ;  /* 0x0000009b2009c224 */ /* 0x002fc800078e02ff */
        /* <DEDUP_REMOVED lines=301> */
[----:B------:R1:W-:Y:S01]  /*7e90*/  @!P4 STG.E.U8 desc[UR36][R4.64+0xd8], R11 ;  /* 0x0000d80b0400c986 */ /* 0x0003e2000c101124 */
        /* <DEDUP_REMOVED lines=13> */
[-C--:B-1----:R-:W-:Y:S01]  /*7f70*/  @!P2 IMAD R11, R138, R155.reuse, RZ ;  /* 0x0000009b8a0ba224 */ /* 0x082fe200078e02ff */
[----:B------:R-:W-:Y:S01]  /*7f80*/  @!P3 STG.E.U8 desc[UR36][R4.64+0xe1], R137 ;  /* 0x0000e1890400b986 */ /* 0x000fe2000c101124 */
[C---:B------:R-:W-:Y:S02]  /*7f90*/  ISETP.LT.OR P3, PT, R0.reuse, 0xea, !P1 ;  /* 0x000000ea0000780c */ /* 0x040fe40004f61670 */
[----:B------:R-:W-:Y:S01]  /*7fa0*/  @!P5 IMAD R139, R139, R155, RZ ;  /* 0x0000009b8b8bd224 */ /* 0x000fe200078e02ff */
[----:B------:R1:W-:Y:S01]  /*7fb0*/  @!P2 STG.E.U8 desc[UR36][R6.64+0xe0], R11 ;  /* 0x0000e00b0600a986 */ /* 0x0003e2000c101124 */
[----:B------:R-:W-:-:S03]  /*7fc0*/  ISETP.LT.OR P2, PT, R0, 0xe9, !P0 ;  /* 0x000000e90000780c */ /* 0x000fc60004741670 */
[----:B------:R-:W-:Y:S01]  /*7fd0*/  @!P5 STG.E.U8 desc[UR36][R6.64+0xe1], R139 ;  /* 0x0000e18b0600d986 */ /* 0x000fe2000c101124 */
[----:B------:R-:W-:Y:S01]  /*7fe0*/  ISETP.LT.OR P5, PT, R0, 0xea, !P0 ;  /* 0x000000ea0000780c */ /* 0x000fe200047a1670 */
[----:B0-----:R-:W-:-:S04]  /*7ff0*/  @!P4 IMAD R3, R140, R155, RZ ;  /* 0x0000009b8c03c224 */ /* 0x001fc800078e02ff */
[-C--:B------:R-:W-:Y:S01]  /*8000*/  @!P3 IMAD R141, R141, R155.reuse, RZ ;  /* 0x0000009b8d8db224 */ /* 0x080fe200078e02ff */
[----:B------:R0:W-:Y:S01]  /*8010*/  @!P4 STG.E.U8 desc[UR36][R4.64+0xe8], R3 ;  /* 0x0000e8030400c986 */ /* 0x0001e2000c101124 */
[----:B------:R-:W-:Y:S02]  /*8020*/  ISETP.LT.OR P4, PT, R0, 0xf2, !P1 ;  /* 0x000000f20000780c */ /* 0x000fe40004f81670 */
[-C--:B---3--:R-:W-:Y:S01]  /*8030*/  @!P2 IMAD R9, R142, R155.reuse, RZ ;  /* 0x0000009b8e09a224 */ /* 0x088fe200078e02ff */
[----:B------:R-:W-:Y:S01]  /*8040*/  @!P3 STG.E.U8 desc[UR36][R4.64+0xe9], R141 ;  /* 0x0000e98d0400b986 */ /* 0x000fe2000c101124 */
[C---:B------:R-:W-:Y:S02]  /*8050*/  ISETP.LT.OR P3, PT, R0.reuse, 0xf1, !P1 ;  /* 0x000000f10000780c */ /* 0x040fe40004f61670 */
[----:B------:R-:W-:Y:S01]  /*8060*/  @!P5 IMAD R143, R143, R155, RZ ;  /* 0x0000009b8f8fd224 */ /* 0x000fe200078e02ff */
[----:B------:R-:W-:Y:S01]  /*8070*/  @!P2 STG.E.U8 desc[UR36][R6.64+0xe8], R9 ;  /* 0x0000e8090600a986 */ /* 0x000fe2000c101124 */
[----:B------:R-:W-:-:S03]  /*8080*/  ISETP.LT.OR P2, PT, R0, 0xf1, !P0 ;  /* 0x000000f10000780c */ /* 0x000fc60004741670 */
[----:B------:R-:W-:Y:S01]  /*8090*/  @!P5 STG.E.U8 desc[UR36][R6.64+0xe9], R143 ;  /* 0x0000e98f0600d986 */ /* 0x000fe2000c101124 */
[----:B------:R-:W-:Y:S01]  /*80a0*/  ISETP.LT.OR P5, PT, R0, 0xf9, !P0 ;  /* 0x000000f90000780c */ /* 0x000fe200047a1670 */
[----:B------:R-:W-:-:S04]  /*80b0*/  @!P4 IMAD R145, R145, R155, RZ ;  /* 0x0000009b9191c224 */ /* 0x000fc800078e02ff */
[-C--:B-1----:R-:W-:Y:S01]  /*80c0*/  @!P3 IMAD R11, R144, R155.reuse, RZ ;  /* 0x0000009b900bb224 */ /* 0x082fe200078e02ff */
[----:B------:R-:W-:Y:S01]  /*80d0*/  @!P4 STG.E.U8 desc[UR36][R4.64+0xf1], R145 ;  /* 0x0000f1910400c986 */ /* 0x000fe2000c101124 */
[C---:B------:R-:W-:Y:S02]  /*80e0*/  ISETP.LT.OR P4, PT, R0.reuse, 0xf2, !P0 ;  /* 0x000000f20000780c */ /* 0x040fe40004781670 */
[C---:B------:R-:W-:Y:S01]  /*80f0*/  ISETP.LT.OR P0, PT, R0.reuse, 0xfa, !P0 ;  /* 0x000000fa0000780c */ /* 0x040fe20004701670 */
[----:B------:R1:W-:Y:S01]  /*8100*/  @!P3 STG.E.U8 desc[UR36][R4.64+0xf0], R11 ;  /* 0x0000f00b0400b986 */ /* 0x0003e2000c101124 */
[----:B------:R-:W-:Y:S01]  /*8110*/  ISETP.LT.OR P3, PT, R0, 0xf9, !P1 ;  /* 0x000000f90000780c */ /* 0x000fe20004f61670 */
[----:B0-----:R-:W-:Y:S01]  /*8120*/  @!P2 IMAD R3, R146, R155, RZ ;  /* 0x0000009b9203a224 */ /* 0x001fe200078e02ff */
[----:B------:R-:W-:-:S04]  /*8130*/  ISETP.LT.OR P1, PT, R0, 0xfa, !P1 ;  /* 0x000000fa0000780c */ /* 0x000fc80004f21670 */
[----:B------:R0:W-:Y:S03]  /*8140*/  @!P2 STG.E.U8 desc[UR36][R6.64+0xf0], R3 ;  /* 0x0000f0030600a986 */ /* 0x0001e6000c101124 */
[-C--:B------:R-:W-:Y:S02]  /*8150*/  @!P4 IMAD R147, R147, R155.reuse, RZ ;  /* 0x0000009b9393c224 */ /* 0x080fe400078e02ff */
[-C--:B-1----:R-:W-:Y:S02]  /*8160*/  @!P5 IMAD R11, R150, R155.reuse, RZ ;  /* 0x0000009b960bd224 */ /* 0x082fe400078e02ff */
[-C--:B------:R-:W-:Y:S01]  /*8170*/  @!P3 IMAD R9, R148, R155.reuse, RZ ;  /* 0x0000009b9409b224 */ /* 0x080fe200078e02ff */
[----:B------:R0:W-:Y:S01]  /*8180*/  @!P4 STG.E.U8 desc[UR36][R6.64+0xf1], R147 ;  /* 0x0000f1930600c986 */ /* 0x0001e2000c101124 */
[-C--:B------:R-:W-:Y:S02]  /*8190*/  @!P1 IMAD R149, R149, R155.reuse, RZ ;  /* 0x0000009b95959224 */ /* 0x080fe400078e02ff */
[----:B------:R-:W-:Y:S01]  /*81a0*/  @!P0 IMAD R151, R151, R155, RZ ;  /* 0x0000009b97978224 */ /* 0x000fe200078e02ff */
[----:B------:R0:W-:Y:S04]  /*81b0*/  @!P3 STG.E.U8 desc[UR36][R4.64+0xf8], R9 ;  /* 0x0000f8090400b986 */ /* 0x0001e8000c101124 */
[----:B------:R0:W-:Y:S04]  /*81c0*/  @!P1 STG.E.U8 desc[UR36][R4.64+0xf9], R149 ;  /* 0x0000f99504009986 */ /* 0x0001e8000c101124 */
[----:B------:R0:W-:Y:S04]  /*81d0*/  @!P5 STG.E.U8 desc[UR36][R6.64+0xf8], R11 ;  /* 0x0000f80b0600d986 */ /* 0x0001e8000c101124 */
[----:B------:R0:W-:Y:S02]  /*81e0*/  @!P0 STG.E.U8 desc[UR36][R6.64+0xf9], R151 ;  /* 0x0000f99706008986 */ /* 0x0001e4000c101124 */
.L_x_293:
[----:B------:R-:W-:Y:S05]  /*81f0*/  BSYNC B0 ;  /* 0x0000000000007941 */ /* 0x000fea0003800000 */
.L_x_35:
[----:B------:R-:W-:Y:S01]  /*8200*/  ULDC UR4, c[0x0][0xc] ;  /* 0x0000030000047ab9 */ /* 0x000fe20000000800 */
[----:B------:R-:W-:Y:S01]  /*8210*/  ULDC UR5, c[0x0][0x10] ;  /* 0x0000040000057ab9 */ /* 0x000fe20000000800 */
[----:B01----:R-:W0:Y:S01]  /*8220*/  LDC R3, c[0x0][0x14] ;  /* 0x00000500ff037b82 */ /* 0x003e220000000800 */
[----:B------:R-:W-:Y:S01]  /*8230*/  UIMAD.WIDE.U32 UR4, UR4, UR5, URZ ;  /* 0x00000005040472a5 */ /* 0x000fe2000f8e003f */
[----:B------:R-:W-:Y:S01]  /*8240*/  PRMT R0, RZ, 0x7610, R0 ;  /* 0x00007610ff007816 */ /* 0x000fe20000000000 */
[----:B------:R-:W-:Y:S02]  /*8250*/  IMAD.MOV.U32 R153, RZ, RZ, -0x1 ;  /* 0xffffffffff997424 */ /* 0x000fe400078e00ff */
[----:B------:R-:W-:Y:S02]  /*8260*/  IMAD.MOV.U32 R22, RZ, RZ, -0x1 ;  /* 0xffffffffff167424 */ /* 0x000fe400078e00ff */
[----:B0-----:R-:W-:-:S04]  /*8270*/  IMAD.WIDE.U32 R16, R3, UR4, R16 ;  /* 0x0000000403107c25 */ /* 0x001fc8000f8e0010 */
[----:B------:R-:W-:Y:S01]  /*8280*/  IMAD R3, R3, UR5, RZ ;  /* 0x0000000503037c24 */ /* 0x000fe2000f8e02ff */
[----:B------:R-:W-:Y:S02]  /*8290*/  ULDC.64 UR4, c[0x0][0x650] ;  /* 0x0001940000047ab9 */ /* 0x000fe40000000a00 */
[----:B------:R-:W-:Y:S01]  /*82a0*/  ISETP.GE.U32.AND P0, PT, R16, UR4, PT ;  /* 0x0000000410007c0c */ /* 0x000fe2000bf06070 */
[----:B------:R-:W-:-:S05]  /*82b0*/  IMAD.IADD R17, R17, 0x1, R3 ;  /* 0x0000000111117824 */ /* 0x000fca00078e0203 */
[----:B------:R-:W-:-:S13]  /*82c0*/  ISETP.GE.U32.AND.EX P0, PT, R17, UR5, PT, P0 ;  /* 0x0000000511007c0c */ /* 0x000fda000bf06100 */
[----:B------:R-:W-:Y:S05]  /*82d0*/  @P0 BRA `(.L_x_294) ;  /* 0x0000000400640947 */ /* 0x000fea0003800000 */
[----:B------:R-:W0:Y:S01]  /*82e0*/  S2R R12, SR_CTAID.X ;  /* 0x00000000000c7919 */ /* 0x000e220000002500 */
[----:B------:R-:W1:Y:S01]  /*82f0*/  LDC.64 R10, c[0x0][0x628] ;  /* 0x00018a00ff0a7b82 */ /* 0x000e620000000a00 */
[----:B------:R-:W-:Y:S01]  /*8300*/  ULDC UR4, c[0x0][0x150] ;  /* 0x0000540000047ab9 */ /* 0x000fe20000000800 */
[----:B------:R-:W-:Y:S01]  /*8310*/  IMAD.MOV.U32 R8, RZ, RZ, R16 ;  /* 0x000000ffff087224 */ /* 0x000fe200078e0010 */
[----:B------:R-:W0:Y:S01]  /*8320*/  S2R R24, SR_CTAID.Y ;  /* 0x0000000000187919 */ /* 0x000e220000002600 */
[----:B------:R-:W-:-:S04]  /*8330*/  IMAD.MOV.U32 R9, RZ, RZ, R17 ;  /* 0x000000ffff097224 */ /* 0x000fc800078e0011 */
[----:B------:R-:W2:Y:S08]  /*8340*/  LDC R21, c[0x0][0x144] ;  /* 0x00005100ff157b82 */ /* 0x000eb00000000800 */
[----:B------:R-:W2:Y:S08]  /*8350*/  LDC R0, c[0x0][0x630] ;  /* 0x00018c00ff007b82 */ /* 0x000eb00000000800 */
[----:B------:R-:W2:Y:S01]  /*8360*/  LDC.64 R14, c[0x0][0x620] ;  /* 0x00018800ff0e7b82 */ /* 0x000ea20000000a00 */
[----:B-1----:R-:W-:-:S04]  /*8370*/  ISETP.NE.U32.AND P0, PT, R10, RZ, PT ;  /* 0x000000ff0a00720c */ /* 0x002fc80003f05070 */
[----:B------:R-:W-:Y:S02]  /*8380*/  ISETP.NE.AND.EX P0, PT, R11, RZ, PT, P0 ;  /* 0x000000ff0b00720c */ /* 0x000fe40003f05300 */
[----:B0-----:R-:W-:-:S05]  /*8390*/  I2FP.F32.U32 R3, R12 ;  /* 0x0000000c00037245 */ /* 0x001fca0000201000 */
[----:B------:R-:W-:-:S04]  /*83a0*/  FMUL R3, R3, UR4 ;  /* 0x0000000403037c20 */ /* 0x000fc80008400000 */
[----:B------:R0:W1:Y:S02]  /*83b0*/  F2I.U32.TRUNC.NTZ R20, R3 ;  /* 0x0000000300147305 */ /* 0x000064000020f000 */
[----:B------:R-:W-:Y:S05]  /*83c0*/  @!P0 BRA `(.L_x_295) ;  /* 0x0000000000288947 */ /* 0x000fea0003800000 */
[----:B0-----:R-:W0:Y:S02]  /*83d0*/  LDC R3, c[0x0][0x634] ;  /* 0x00018d00ff037b82 */ /* 0x001e240000000800 */
[----:B0-----:R-:W-:-:S05]  /*83e0*/  IADD3 R3, P0, R16, R3, RZ ;  /* 0x0000000310037210 */ /* 0x001fca0007f1e0ff */
[----:B------:R-:W-:-:S04]  /*83f0*/  IMAD.X R13, RZ, RZ, R17, P0 ;  /* 0x000000ffff0d7224 */ /* 0x000fc800000e0611 */
[----:B---3--:R-:W-:-:S04]  /*8400*/  IMAD.WIDE.U32 R4, R13, R10, RZ ;  /* 0x0000000a0d047225 */ /* 0x008fc800078e00ff */
[----:B----4-:R-:W-:-:S04]  /*8410*/  IMAD.WIDE.U32 R6, P0, R3, R11, R4 ;  /* 0x0000000b03067225 */ /* 0x010fc80007800004 */
[----:B------:R-:W-:-:S04]  /*8420*/  IMAD.WIDE.U32 R4, R3, R10, RZ ;  /* 0x0000000a03047225 */ /* 0x000fc800078e00ff */
[----:B------:R-:W-:Y:S01]  /*8430*/  IMAD.X R9, RZ, RZ, RZ, P0 ;  /* 0x000000ffff097224 */ /* 0x000fe200000e06ff */
[----:B------:R-:W-:Y:S01]  /*8440*/  IADD3 RZ, P0, R5, R6, RZ ;  /* 0x0000000605ff7210 */ /* 0x000fe20007f1e0ff */
[----:B------:R-:W-:-:S04]  /*8450*/  IMAD.MOV.U32 R8, RZ, RZ, R7 ;  /* 0x000000ffff087224 */ /* 0x000fc800078e0007 */
[----:B------:R-:W-:-:S08]  /*8460*/  IMAD.WIDE.U32.X R8, R13, R11, R8, P0 ;  /* 0x0000000b0d087225 */ /* 0x000fd000000e0408 */
.L_x_295:
[----:B------:R-:W3:Y:S01]  /*8470*/  LDC.64 R28, c[0x0][0x640] ;  /* 0x00019000ff1c7b82 */ /* 0x000ee20000000a00 */
[-CC-:B--2---:R-:W-:Y:S01]  /*8480*/  SHF.R.U64 R22, R8, R0.reuse, R9.reuse ;  /* 0x0000000008167219 */ /* 0x184fe20000001209 */
[----:B-1----:R-:W-:Y:S01]  /*8490*/  IMAD.MOV R20, RZ, RZ, -R20 ;  /* 0x000000ffff147224 */ /* 0x002fe200078e0a14 */
[----:B------:R-:W-:Y:S01]  /*84a0*/  SHF.R.U32.HI R0, RZ, R0, R9 ;  /* 0x00000000ff007219 */ /* 0x000fe20000011609 */
[----:B------:R-:W-:Y:S01]  /*84b0*/  ULDC UR4, c[0x0][0x154] ;  /* 0x0000550000047ab9 */ /* 0x000fe20000000800 */
[----:B0-----:R-:W-:Y:S01]  /*84c0*/  IADD3 R3, P0, RZ, -R22, RZ ;  /* 0x80000016ff037210 */ /* 0x001fe20007f1e0ff */
[----:B------:R-:W-:Y:S02]  /*84d0*/  IMAD R21, R21, R20, R12 ;  /* 0x0000001415157224 */ /* 0x000fe400078e020c */
[----:B----4-:R-:W0:Y:S01]  /*84e0*/  LDC R6, c[0x0][0x618] ;  /* 0x00018600ff067b82 */ /* 0x010e220000000800 */
[----:B------:R-:W-:Y:S02]  /*84f0*/  IMAD.MOV.U32 R7, RZ, RZ, 0x1 ;  /* 0x00000001ff077424 */ /* 0x000fe400078e00ff */
[----:B---3--:R-:W-:-:S04]  /*8500*/  IMAD.X R5, RZ, RZ, ~R0, P0 ;  /* 0x000000ffff057224 */ /* 0x008fc800000e0e00 */
[-C--:B------:R-:W-:Y:S01]  /*8510*/  IMAD R0, R5, R14.reuse, RZ ;  /* 0x0000000e05007224 */ /* 0x080fe200078e02ff */
[----:B------:R-:W1:Y:S01]  /*8520*/  LDC R8, c[0x0][0x608] ;  /* 0x00018200ff087b82 */ /* 0x000e620000000800 */
[----:B------:R-:W-:-:S04]  /*8530*/  IMAD.WIDE.U32 R4, R3, R14, R16 ;  /* 0x0000000e03047225 */ /* 0x000fc800078e0010 */
[----:B------:R-:W-:Y:S01]  /*8540*/  IMAD R3, R3, R15, R0 ;  /* 0x0000000f03037224 */ /* 0x000fe200078e0200 */
[----:B------:R-:W-:Y:S02]  /*8550*/  I2FP.F32.U32 R0, R24 ;  /* 0x0000001800007245 */ /* 0x000fe40000201000 */
[----:B------:R-:W2:Y:S01]  /*8560*/  LDC R26, c[0x0][0x658] ;  /* 0x00019600ff1a7b82 */ /* 0x000ea20000000800 */
[----:B------:R-:W-:Y:S01]  /*8570*/  IMAD.IADD R3, R5, 0x1, R3 ;  /* 0x0000000105037824 */ /* 0x000fe200078e0203 */
[----:B------:R-:W-:Y:S01]  /*8580*/  ISETP.NE.U32.AND P0, PT, R28, RZ, PT ;  /* 0x000000ff1c00720c */ /* 0x000fe20003f05070 */
[----:B------:R-:W-:Y:S01]  /*8590*/  FMUL R0, R0, UR4 ;  /* 0x0000000400007c20 */ /* 0x000fe20008400000 */
[----:B------:R-:W-:Y:S02]  /*85a0*/  IMAD.MOV.U32 R5, RZ, RZ, -0x1 ;  /* 0xffffffffff057424 */ /* 0x000fe400078e00ff */
[----:B------:R-:W-:Y:S01]  /*85b0*/  ISETP.NE.AND.EX P0, PT, R29, RZ, PT, P0 ;  /* 0x000000ff1d00720c */ /* 0x000fe20003f05300 */
[----:B------:R3:W4:Y:S01]  /*85c0*/  F2I.U32.TRUNC.NTZ R13, R0 ;  /* 0x00000000000d7305 */ /* 0x000722000020f000 */
[----:B------:R-:W3:Y:S01]  /*85d0*/  LDC R15, c[0x0][0x148] ;  /* 0x00005200ff0f7b82 */ /* 0x000ee20000000800 */
[----:B0-----:R-:W-:-:S02]  /*85e0*/  SHF.R.U64 R12, R4, R6, R3 ;  /* 0x00000006040c7219 */ /* 0x001fc40000001203 */
[----:B------:R-:W-:-:S05]  /*85f0*/  SHF.R.U32.HI R3, RZ, R6, R3 ;  /* 0x00000006ff037219 */ /* 0x000fca0000011603 */
[----:B------:R-:W0:Y:S01]  /*8600*/  LDC R20, c[0x0][0x600] ;  /* 0x00018000ff147b82 */ /* 0x000e220000000800 */
[-CC-:B-1----:R-:W-:Y:S02]  /*8610*/  SHF.R.U64 R10, R12, R8.reuse, R3.reuse ;  /* 0x000000080c0a7219 */ /* 0x182fe40000001203 */
[----:B------:R-:W-:-:S05]  /*8620*/  SHF.R.U32.HI R3, RZ, R8, R3 ;  /* 0x00000008ff037219 */ /* 0x000fca0000011603 */
[----:B------:R-:W1:Y:S01]  /*8630*/  LDC R27, c[0x0][0x648] ;  /* 0x00019200ff1b7b82 */ /* 0x000e620000000800 */
[-C--:B--2---:R-:W-:Y:S02]  /*8640*/  SHF.L.U32 R4, R5, R26.reuse, RZ ;  /* 0x0000001a05047219 */ /* 0x084fe400000006ff */
[--C-:B------:R-:W-:Y:S02]  /*8650*/  SHF.R.U64 R14, R10, R26, R3.reuse ;  /* 0x0000001a0a0e7219 */ /* 0x100fe40000001203 */
[----:B------:R-:W-:Y:S02]  /*8660*/  LOP3.LUT R25, RZ, R4, RZ, 0x33, !PT ;  /* 0x00000004ff197212 */ /* 0x000fe400078e33ff */
[-C--:B------:R-:W-:Y:S01]  /*8670*/  SHF.R.U32.HI R5, RZ, R26.reuse, R3 ;  /* 0x0000001aff057219 */ /* 0x080fe20000011603 */
[----:B------:R-:W2:Y:S01]  /*8680*/  LDC R30, c[0x0][0x638] ;  /* 0x00018e00ff1e7b82 */ /* 0x000ea20000000800 */
[----:B------:R-:W-:Y:S01]  /*8690*/  SHF.L.U32 R154, R7, R26, RZ ;  /* 0x0000001a079a7219 */ /* 0x000fe200000006ff */
[----:B------:R-:W-:-:S06]  /*86a0*/  IMAD.MOV.U32 R4, RZ, RZ, R14 ;  /* 0x000000ffff047224 */ /* 0x000fcc00078e000e */
[----:B------:R-:W0:Y:S01]  /*86b0*/  LDC R31, c[0x0][0x610] ;  /* 0x00018400ff1f7b82 */ /* 0x000e220000000800 */
[----:B----4-:R-:W-:Y:S05]  /*86c0*/  @!P0 BRA `(.L_x_296) ;  /* 0x0000000000288947 */ /* 0x010fea0003800000 */
        /* <DEDUP_REMOVED lines=10> */
.L_x_296:
[----:B------:R-:W-:Y:S01]  /*8770*/  ISETP.NE.AND P0, PT, R2, 0x1, PT ;  /* 0x000000010200780c */ /* 0x000fe20003f05270 */
[----:B0-----:R-:W-:Y:S01]  /*8780*/  VIADD R7, R20, 0xffffffff ;  /* 0xffffffff14077836 */ /* 0x001fe20000000000 */
[----:B-1-3--:R-:W-:Y:S01]  /*8790*/  SHF.R.U64 R0, R4, R27, R5 ;  /* 0x0000001b04007219 */ /* 0x00afe20000001205 */
[----:B------:R-:W-:Y:S01]  /*87a0*/  IMAD.MOV R13, RZ, RZ, -R13 ;  /* 0x000000ffff0d7224 */ /* 0x000fe200078e0a0d */
[----:B------:R-:W-:Y:S01]  /*87b0*/  LOP3.LUT R5, R10, R25, RZ, 0xc0, !PT ;  /* 0x000000190a057212 */ /* 0x000fe200078ec0ff */
[----:B------:R-:W-:Y:S02]  /*87c0*/  IMAD.MOV.U32 R4, RZ, RZ, 0x1 ;  /* 0x00000001ff047424 */ /* 0x000fe400078e00ff */
[----:B------:R-:W-:Y:S02]  /*87d0*/  IMAD.MOV R3, RZ, RZ, -R0 ;  /* 0x000000ffff037224 */ /* 0x000fe400078e0a00 */
[----:B------:R-:W-:Y:S01]  /*87e0*/  IMAD R154, R154, R0, R5 ;  /* 0x000000009a9a7224 */ /* 0x000fe200078e0205 */
[----:B------:R-:W-:Y:S01]  /*87f0*/  LOP3.LUT R5, R12, R7, RZ, 0xc0, !PT ;  /* 0x000000070c057212 */ /* 0x000fe200078ec0ff */
[----:B--2---:R-:W-:-:S02]  /*8800*/  IMAD R0, R3, R30, R14 ;  /* 0x0000001e03007224 */ /* 0x004fc400078e020e */
[----:B------:R-:W-:Y:S02]  /*8810*/  @P0 IMAD R21, R15, R13, R24 ;  /* 0x0000000d0f150224 */ /* 0x000fe400078e0218 */
[----:B------:R-:W-:Y:S01]  /*8820*/  IMAD R3, R0, R20, R5 ;  /* 0x0000001400037224 */ /* 0x000fe200078e0205 */
[----:B------:R-:W-:Y:S01]  /*8830*/  PRMT R0, R4, 0x7610, R0 ;  /* 0x0000761004007816 */ /* 0x000fe20000000000 */
[----:B------:R-:W-:-:S05]  /*8840*/  IMAD R154, R154, R31, R21 ;  /* 0x0000001f9a9a7224 */ /* 0x000fca00078e0215 */
[----:B------:R-:W-:Y:S02]  /*8850*/  SEL R153, R3, R154, !P0 ;  /* 0x0000009a03997207 */ /* 0x000fe40004000000 */
[----:B------:R-:W-:-:S07]  /*8860*/  SEL R154, R154, R3, !P0 ;  /* 0x000000039a9a7207 */ /* 0x000fce0004000000 */
.L_x_294:
[----:B------:R-:W-:-:S13]  /*8870*/  LOP3.LUT P0, RZ, R0, 0xff, RZ, 0xc0, !PT ;  /* 0x000000ff00ff7812 */ /* 0x000fda000780c0ff */
[----:B------:R-:W-:Y:S05]  /*8880*/  @P0 BRA `(.L_x_297) ;  /* 0xffffff8800940947 */ /* 0x000fea000383ffff */
[----:B------:R-:W-:Y:S05]  /*8890*/  EXIT ;  /* 0x000000000000794d */ /* 0x000fea0003800000 */
.L_x_8:
        /* <DEDUP_REMOVED lines=26> */
.L_x_299:
[----:B------:R-:W0:Y:S01]  /*8a40*/  LDC.64 R28, c[0x0][0x640] ;  /* 0x00019000ff1c7b82 */ /* 0x000e220000000a00 */
[-CC-:B------:R-:W-:Y:S01]  /*8a50*/  SHF.R.U64 R22, R12, R6.reuse, R13.reuse ;  /* 0x000000060c167219 */ /* 0x180fe2000000120d */
[----:B------:R-:W-:Y:S01]  /*8a60*/  IMAD.MOV.U32 R30, RZ, RZ, 0x1 ;  /* 0x00000001ff1e7424 */ /* 0x000fe200078e00ff */
[----:B------:R-:W-:Y:S02]  /*8a70*/  SHF.R.U32.HI R6, RZ, R6, R13 ;  /* 0x00000006ff067219 */ /* 0x000fe4000001160d */
        /* <DEDUP_REMOVED lines=8> */
[----:B------:R-:W-:Y:S01]  /*8b00*/  IMAD.IADD R9, R9, 0x1, R11 ;  /* 0x0000000109097824 */ /* 0x000fe200078e020b */
[----:B0-----:R-:W-:-:S04]  /*8b10*/  ISETP.NE.U32.AND P0, PT, R28, RZ, PT ;  /* 0x000000ff1c00720c */ /* 0x001fc80003f05070 */
[----:B------:R-:W-:Y:S02]  /*8b20*/  ISETP.NE.AND.EX P0, PT, R29, RZ, PT, P0 ;  /* 0x000000ff1d00720c */ /* 0x000fe40003f05300 */
[----:B------:R-:W0:Y:S01]  /*8b30*/  LDC R20, c[0x0][0x600] ;  /* 0x00018000ff147b82 */ /* 0x000e220000000800 */
[-CC-:B-1----:R-:W-:Y:S01]  /*8b40*/  SHF.R.U64 R14, R8, R10.reuse, R9.reuse ;  /* 0x0000000a080e7219 */ /* 0x182fe20000001209 */
[----:B------:R-:W-:Y:S01]  /*8b50*/  IMAD.MOV.U32 R8, RZ, RZ, -0x1 ;  /* 0xffffffffff087424 */ /* 0x000fe200078e00ff */
[----:B------:R-:W-:-:S05]  /*8b60*/  SHF.R.U32.HI R9, RZ, R10, R9 ;  /* 0x0000000aff097219 */ /* 0x000fca0000011609 */
[----:B------:R-:W1:Y:S01]  /*8b70*/  LDC R24, c[0x0][0x648] ;  /* 0x00019200ff187b82 */ /* 0x000e620000000800 */
[-CC-:B--2---:R-:W-:Y:S02]  /*8b80*/  SHF.R.U64 R23, R14, R12.reuse, R9.reuse ;  /* 0x0000000c0e177219 */ /* 0x184fe40000001209 */
[----:B------:R-:W-:-:S05]  /*8b90*/  SHF.R.U32.HI R6, RZ, R12, R9 ;  /* 0x0000000cff067219 */ /* 0x000fca0000011609 */
[----:B------:R-:W2:Y:S01]  /*8ba0*/  LDC R26, c[0x0][0x638] ;  /* 0x00018e00ff1a7b82 */ /* 0x000ea20000000800 */
[-C--:B---3--:R-:W-:Y:S02]  /*8bb0*/  SHF.L.U32 R8, R8, R27.reuse, RZ ;  /* 0x0000001b08087219 */ /* 0x088fe400000006ff */
[-CC-:B------:R-:W-:Y:S02]  /*8bc0*/  SHF.R.U64 R25, R23, R27.reuse, R6.reuse ;  /* 0x0000001b17197219 */ /* 0x180fe40000001206 */
[----:B------:R-:W-:Y:S02]  /*8bd0*/  LOP3.LUT R32, RZ, R8, RZ, 0x33, !PT ;  /* 0x00000008ff207212 */ /* 0x000fe400078e33ff */
[----:B------:R-:W-:Y:S01]  /*8be0*/  SHF.R.U32.HI R9, RZ, R27, R6 ;  /* 0x0000001bff097219 */ /* 0x000fe20000011606 */
[----:B------:R-:W3:Y:S01]  /*8bf0*/  LDC R31, c[0x0][0x610] ;  /* 0x00018400ff1f7b82 */ /* 0x000ee20000000800 */
[----:B------:R-:W-:Y:S01]  /*8c00*/  IMAD.MOV.U32 R8, RZ, RZ, R25 ;  /* 0x000000ffff087224 */ /* 0x000fe200078e0019 */
[----:B------:R-:W-:Y:S06]  /*8c10*/  @!P0 BRA `(.L_x_300) ;  /* 0x0000000000288947 */ /* 0x000fec0003800000 */
        /* <DEDUP_REMOVED lines=10> */
.L_x_300:
[----:B------:R-:W-:Y:S01]  /*8cc0*/  ISETP.NE.AND P0, PT, R2, 0x1, PT ;  /* 0x000000010200780c */ /* 0x000fe20003f05270 */
[----:B------:R-:W-:Y:S01]  /*8cd0*/  IMAD.MOV.U32 R13, RZ, RZ, R22 ;  /* 0x000000ffff0d7224 */ /* 0x000fe200078e0016 */
[----:B-1----:R-:W-:Y:S01]  /*8ce0*/  SHF.R.U64 R6, R8, R24, R9 ;  /* 0x0000001808067219 */ /* 0x002fe20000001209 */
[----:B0-----:R-:W-:Y:S01]  /*8cf0*/  VIADD R9, R20, 0xffffffff ;  /* 0xffffffff14097836 */ /* 0x001fe20000000000 */
[----:B------:R-:W-:Y:S02]  /*8d00*/  SHF.L.U32 R30, R30, R27, RZ ;  /* 0x0000001b1e1e7219 */ /* 0x000fe400000006ff */
[----:B------:R-:W-:Y:S01]  /*8d10*/  LOP3.LUT R5, R23, R32, RZ, 0xc0, !PT ;  /* 0x0000002017057212 */ /* 0x000fe200078ec0ff */
[----:B------:R-:W-:-:S04]  /*8d20*/  IMAD.MOV R8, RZ, RZ, -R6 ;  /* 0x000000ffff087224 */ /* 0x000fc800078e0a06 */
[----:B------:R-:W-:Y:S01]  /*8d30*/  IMAD R6, R30, R6, R5 ;  /* 0x000000061e067224 */ /* 0x000fe200078e0205 */
[----:B------:R-:W-:Y:S01]  /*8d40*/  LOP3.LUT R5, R14, R9, RZ, 0xc0, !PT ;  /* 0x000000090e057212 */ /* 0x000fe200078ec0ff */
[----:B------:R-:W-:Y:S02]  /*8d50*/  @P0 IMAD R3, R7, R21, R4 ;  /* 0x0000001507030224 */ /* 0x000fe400078e0204 */
[----:B--2---:R-:W-:Y:S02]  /*8d60*/  IMAD R4, R8, R26, R25 ;  /* 0x0000001a08047224 */ /* 0x004fe400078e0219 */
[----:B---3--:R-:W-:Y:S02]  /*8d70*/  IMAD R3, R6, R31, R3 ;  /* 0x0000001f06037224 */ /* 0x008fe400078e0203 */
[----:B------:R-:W-:Y:S02]  /*8d80*/  IMAD R4, R4, R20, R5 ;  /* 0x0000001404047224 */ /* 0x000fe400078e0205 */
[----:B------:R-:W-:-:S03]  /*8d90*/  IMAD.MOV.U32 R6, RZ, RZ, 0x1 ;  /* 0x00000001ff067424 */ /* 0x000fc600078e00ff */
[----:B------:R-:W-:Y:S02]  /*8da0*/  SEL R20, R4, R3, !P0 ;  /* 0x0000000304147207 */ /* 0x000fe40004000000 */
[----:B------:R-:W-:-:S07]  /*8db0*/  SEL R11, R3, R4, !P0 ;  /* 0x00000004030b7207 */ /* 0x000fce0004000000 */
.L_x_298:
[----:B------:R-:W-:-:S08]  /*8dc0*/  NOP ;  /* 0x0000000000007918 */ /* 0x000fd00000000000 */
[----:B------:R-:W0:-:S00]  /*8dd0*/  USETMAXREG.DEALLOC.CTAPOOL 0x28 ;  /* 0x00000028000079c8 */ /* 0x000e0000080e0500 */
[----:B0-----:R-:W-:-:S13]  /*8de0*/  ISETP.NE.AND P0, PT, R0, RZ, PT ;  /* 0x000000ff0000720c */ /* 0x001fda0003f05270 */
[----:B------:R-:W-:Y:S05]  /*8df0*/  @P0 EXIT ;  /* 0x000000000000094d */ /* 0x000fea0003800000 */
[----:B------:R-:W-:Y:S01]  /*8e00*/  LOP3.LUT P0, RZ, R6, 0xff, RZ, 0xc0, !PT ;  /* 0x000000ff06ff7812 */ /* 0x000fe2000780c0ff */
[----:B------:R-:W-:Y:S02]  /*8e10*/  IMAD.MOV.U32 R0, RZ, RZ, 0x1 ;  /* 0x00000001ff007424 */ /* 0x000fe400078e00ff */
[----:B------:R-:W-:-:S10]  /*8e20*/  IMAD.MOV.U32 R12, RZ, RZ, RZ ;  /* 0x000000ffff0c7224 */ /* 0x000fd400078e00ff */
[----:B------:R-:W-:Y:S05]  /*8e30*/  @!P0 BRA `(.L_x_301) ;  /* 0x0000000c008c8947 */ /* 0x000fea0003800000 */
[----:B------:R-:W0:Y:S01]  /*8e40*/  LDC R0, c[0x0][0x28c] ;  /* 0x0000a300ff007b82 */ /* 0x000e220000000800 */
[----:B------:R-:W-:Y:S01]  /*8e50*/  ULDC UR5, c[0x0][0x658] ;  /* 0x0001960000057ab9 */ /* 0x000fe20000000800 */
[----:B------:R-:W-:Y:S01]  /*8e60*/  UMOV UR11, 0xffffffff ;  /* 0xffffffff000b7882 */ /* 0x000fe20000000000 */
[----:B------:R-:W-:Y:S01]  /*8e70*/  UMOV UR17, 0x1 ;  /* 0x0000000100117882 */ /* 0x000fe20000000000 */
[----:B------:R-:W-:Y:S01]  /*8e80*/  USHF.L.U32 UR11, UR11, UR5, URZ ;  /* 0x000000050b0b7299 */ /* 0x000fe2000800063f */
[----:B------:R-:W-:Y:S01]  /*8e90*/  BSSY B0, `(.L_x_301) ;  /* 0x00000dd000007945 */ /* 0x000fe20003800000 */
[----:B------:R-:W-:Y:S01]  /*8ea0*/  ULDC UR9, c[0x0][0xc] ;  /* 0x0000030000097ab9 */ /* 0x000fe20000000800 */
[----:B------:R-:W-:Y:S01]  /*8eb0*/  ULDC UR16, c[0x0][0x10] ;  /* 0x0000040000107ab9 */ /* 0x000fe20000000800 */
[----:B------:R-:W1:Y:S01]  /*8ec0*/  S2UR UR8, SR_CgaCtaId ;  /* 0x00000000000879c3 */ /* 0x000e620000008800 */
[----:B------:R-:W-:Y:S01]  /*8ed0*/  IMAD.MOV.U32 R10, RZ, RZ, 0x1 ;  /* 0x00000001ff0a7424 */ /* 0x000fe200078e00ff */
[----:B------:R-:W-:Y:S01]  /*8ee0*/  LOP3.LUT R9, R19, 0x2, RZ, 0xfc, !PT ;  /* 0x0000000213097812 */ /* 0x000fe200078efcff */
[----:B------:R-:W-:Y:S01]  /*8ef0*/  IMAD.MOV.U32 R12, RZ, RZ, RZ ;  /* 0x000000ffff0c7224 */ /* 0x000fe200078e00ff */
[----:B------:R-:W-:Y:S01]  /*8f00*/  ULDC UR4, c[0x0][0x600] ;  /* 0x0001800000047ab9 */ /* 0x000fe20000000800 */
[----:B------:R-:W-:Y:S01]  /*8f10*/  UMOV UR20, 0x11 ;  /* 0x0000001100147882 */ /* 0x000fe20000000000 */
[----:B------:R-:W-:-:S02]  /*8f20*/  UIADD3 UR4, UR4, -0x1, URZ ;  /* 0xffffffff04047890 */ /* 0x000fc4000fffe03f */
[----:B------:R-:W-:Y:S01]  /*8f30*/  USHF.L.U32 UR5, UR17, UR5, URZ ;  /* 0x0000000511057299 */ /* 0x000fe2000800063f */
[----:B------:R-:W-:Y:S01]  /*8f40*/  ULDC.64 UR30, c[0x0][0x198] ;  /* 0x00006600001e7ab9 */ /* 0x000fe20000000a00 */
[----:B0-----:R-:W-:-:S05]  /*8f50*/  VIADD R0, R0, 0x3f ;  /* 0x0000003f00007836 */ /* 0x001fca0000000000 */
[----:B------:R-:W-:Y:S01]  /*8f60*/  SHF.R.S32.HI R3, RZ, 0x1f, R0 ;  /* 0x0000001fff037819 */ /* 0x000fe20000011400 */
[----:B-1----:R-:W-:-:S03]  /*8f70*/  USHF.R.U32.HI UR27, URZ, 0x2, UR8 ;  /* 0x000000023f1b7899 */ /* 0x002fc60008011608 */
[----:B------:R-:W-:Y:S01]  /*8f80*/  LEA.HI R3, R3, R0, RZ, 0x6 ;  /* 0x0000000003037211 */ /* 0x000fe200078f30ff */
[----:B------:R-:W-:Y:S01]  /*8f90*/  ULOP3.LUT UR10, UR8, 0x3, URZ, 0xc0, !UPT ;  /* 0x00000003080a7892 */ /* 0x000fe2000f8ec03f */
[----:B------:R-:W-:Y:S01]  /*8fa0*/  IMAD.MOV.U32 R0, RZ, RZ, 0x1 ;  /* 0x00000001ff007424 */ /* 0x000fe200078e00ff */
[----:B------:R-:W-:Y:S01]  /*8fb0*/  USHF.L.U32 UR6, UR8, 0x6, URZ ;  /* 0x0000000608067899 */ /* 0x000fe2000800063f */
[----:B------:R-:W-:Y:S01]  /*8fc0*/  SHF.R.S32.HI R3, RZ, 0x6, R3 ;  /* 0x00000006ff037819 */ /* 0x000fe20000011403 */
[----:B------:R-:W-:Y:S02]  /*8fd0*/  USHF.L.U32 UR7, UR8, 0xc, URZ ;  /* 0x0000000c08077899 */ /* 0x000fe4000800063f */
[----:B------:R-:W-:Y:S02]  /*8fe0*/  ULOP3.LUT UR8, UR8, 0xfffffffc, URZ, 0xc0, !UPT ;  /* 0xfffffffc08087892 */ /* 0x000fe4000f8ec03f */
[----:B------:R-:W-:Y:S01]  /*8ff0*/  ULOP3.LUT UR13, UR7, 0x3000, URZ, 0xc0, !UPT ;  /* 0x00003000070d7892 */ /* 0x000fe2000f8ec03f */
[----:B------:R-:W-:Y:S01]  /*9000*/  VIADD R8, R3, 0x1 ;  /* 0x0000000103087836 */ /* 0x000fe20000000000 */
[----:B------:R-:W-:-:S02]  /*9010*/  ULOP3.LUT UR12, UR8, 0x1, URZ, 0xfc, !UPT ;  /* 0x00000001080c7892 */ /* 0x000fc4000f8efc3f */
[----:B------:R-:W-:Y:S02]  /*9020*/  ULOP3.LUT UR14, UR8, 0x2, URZ, 0xfc, !UPT ;  /* 0x00000002080e7892 */ /* 0x000fe4000f8efc3f */
[----:B------:R-:W-:Y:S02]  /*9030*/  UISETP.GT.U32.AND UP0, UPT, UR10, 0xffff, UPT ;  /* 0x0000ffff0a00788c */ /* 0x000fe4000bf04070 */
[----:B------:R-:W-:Y:S02]  /*9040*/  ULOP3.LUT UR7, URZ, UR11, URZ, 0x33, !UPT ;  /* 0x0000000b3f077292 */ /* 0x000fe4000f8e333f */
[----:B------:R-:W-:Y:S02]  /*9050*/  USHF.L.U32 UR11, UR17, UR8, URZ ;  /* 0x00000008110b7299 */ /* 0x000fe4000800063f */
[----:B------:R-:W-:Y:S02]  /*9060*/  ULOP3.LUT UR15, UR8, 0x3, URZ, 0xfc, !UPT ;  /* 0x00000003080f7892 */ /* 0x000fe4000f8efc3f */
[----:B------:R-:W-:-:S02]  /*9070*/  UIMAD.WIDE.U32 UR8, UR9, UR16, URZ ;  /* 0x00000010090872a5 */ /* 0x000fc4000f8e003f */
[----:B------:R-:W-:Y:S02]  /*9080*/  USHF.L.U32 UR12, UR17, UR12, URZ ;  /* 0x0000000c110c7299 */ /* 0x000fe4000800063f */
[----:B------:R-:W-:Y:S02]  /*9090*/  USHF.L.U32 UR14, UR17, UR14, URZ ;  /* 0x0000000e110e7299 */ /* 0x000fe4000800063f */
[----:B------:R-:W-:Y:S01]  /*90a0*/  USEL UR10, UR10, 0xffff, !UP0 ;  /* 0x0000ffff0a0a7887 */ /* 0x000fe2000c000000 */
[----:B------:R-:W-:Y:S01]  /*90b0*/  ULDC UR16, c[0x0][0x14] ;  /* 0x0000050000107ab9 */ /* 0x000fe20000000800 */
[----:B------:R-:W-:Y:S02]  /*90c0*/  USHF.L.U32 UR15, UR17, UR15, URZ ;  /* 0x0000000f110f7299 */ /* 0x000fe4000800063f */
[----:B------:R-:W-:Y:S02]  /*90d0*/  UIMAD.WIDE.U32 UR24, UR8, UR16, URZ ;  /* 0x00000010081872a5 */ /* 0x000fe4000f8e003f */
[----:B------:R-:W-:-:S02]  /*90e0*/  UIMAD UR8, UR9, UR16, URZ ;  /* 0x00000010090872a4 */ /* 0x000fc4000f8e023f */
[----:B------:R-:W-:Y:S02]  /*90f0*/  ULOP3.LUT UR11, UR14, UR11, UR12, 0xfe, !UPT ;  /* 0x0000000b0e0b7292 */ /* 0x000fe4000f8efe0c */
[----:B------:R-:W-:Y:S02]  /*9100*/  ULOP3.LUT UR10, UR10, 0xffff, URZ, 0xc0, !UPT ;  /* 0x0000ffff0a0a7892 */ /* 0x000fe4000f8ec03f */
[----:B------:R-:W-:Y:S02]  /*9110*/  ULEA UR28, UR27, 0x180, 0xc ;  /* 0x000001801b1c7891 */ /* 0x000fe4000f8e603f */
[----:B------:R-:W-:Y:S02]  /*9120*/  ULOP3.LUT UR6, UR6, 0xc0, URZ, 0xc0, !UPT ;  /* 0x000000c006067892 */ /* 0x000fe4000f8ec03f */
[----:B------:R-:W-:Y:S02]  /*9130*/  UIADD3 UR13, UR13, 0x12180, URZ ;  /* 0x000121800d0d7890 */ /* 0x000fe4000fffe03f */
[----:B------:R-:W-:-:S02]  /*9140*/  UIADD3 UR14, UR25, UR8, URZ ;  /* 0x00000008190e7290 */ /* 0x000fc4000fffe03f */
[----:B------:R-:W-:Y:S02]  /*9150*/  ULOP3.LUT UR15, UR11, UR15, URZ, 0xfc, !UPT ;  /* 0x0000000f0b0f7292 */ /* 0x000fe4000f8efc3f */
[----:B------:R-:W-:-:S12]  /*9160*/  USHF.L.U32 UR20, UR20, UR10, URZ ;  /* 0x0000000a14147299 */ /* 0x000fd8000800063f */
.L_x_312:
[----:B------:R-:W-:-:S03]  /*9170*/  UMOV UR8, 0xffffffff ;  /* 0xffffffff00087882 */ /* 0x000fc60000000000 */
[----:B------:R-:W-:Y:S05]  /*9180*/  BRA.DIV UR8, `(.L_x_302) ;  /* 0x0000001208547947 */ /* 0x000fea000b800000 */
[----:B------:R-:W-:-:S13]  /*9190*/  ELECT P6, URZ, PT ;  /* 0x00000000003f782f */ /* 0x000fda00038c0000 */
.L_x_328:
[----:B------:R-:W0:Y:S01]  /*91a0*/  LDC R4, c[0x0][0x28c] ;  /* 0x0000a300ff047b82 */ /* 0x000e220000000800 */
[----:B------:R-:W-:Y:S01]  /*91b0*/  BSSY B1, `(.L_x_303) ;  /* 0x0000039000017945 */ /* 0x000fe20003800000 */
[----:B0-----:R-:W-:-:S13]  /*91c0*/  ISETP.LT.OR P6, PT, R4, 0x1, !P6 ;  /* 0x000000010400780c */ /* 0x001fda00077c1670 */
[----:B------:R-:W-:Y:S05]  /*91d0*/  @P6 BRA `(.L_x_304) ;  /* 0x0000000000d86947 */ /* 0x000fea0003800000 */
[----:B------:R-:W-:Y:S01]  /*91e0*/  LEA R11, R11, UR27, 0x1 ;  /* 0x0000001b0b0b7c11 */ /* 0x000fe2000f8e08ff */
[----:B------:R-:W-:Y:S01]  /*91f0*/  IMAD.MOV.U32 R22, RZ, RZ, RZ ;  /* 0x000000ffff167224 */ /* 0x000fe200078e00ff */
[----:B------:R-:W-:Y:S01]  /*9200*/  LEA R20, R20, UR6, 0x8 ;  /* 0x0000000614147c11 */ /* 0x000fe2000f8e40ff */
[----:B------:R-:W-:Y:S02]  /*9210*/  IMAD.MOV.U32 R4, RZ, RZ, R8 ;  /* 0x000000ffff047224 */ /* 0x000fe400078e0008 */
[----:B------:R-:W-:Y:S02]  /*9220*/  IMAD.MOV.U32 R5, RZ, RZ, R0 ;  /* 0x000000ffff057224 */ /* 0x000fe400078e0000 */
[----:B------:R-:W-:Y:S02]  /*9230*/  IMAD.MOV.U32 R6, RZ, RZ, R12 ;  /* 0x000000ffff067224 */ /* 0x000fe400078e000c */
[----:B------:R-:W-:-:S07]  /*9240*/  IMAD.SHL.U32 R15, R11, 0x40, RZ ;  /* 0x000000400b0f7824 */ /* 0x000fce00078e00ff */
.L_x_307:
[----:B------:R-:W0:Y:S01]  /*9250*/  S2R R14, SR_CgaCtaId ;  /* 0x00000000000e7919 */ /* 0x000e220000008800 */
[----:B------:R-:W-:Y:S02]  /*9260*/  MOV R7, 0x400 ;  /* 0x0000040000077802 */ /* 0x000fe40000000f00 */
[----:B------:R-:W-:-:S13]  /*9270*/  LOP3.LUT P1, RZ, R18, 0x7f, RZ, 0xc0, !PT ;  /* 0x0000007f12ff7812 */ /* 0x000fda000782c0ff */
[----:B------:R-:W1:Y:S01]  /*9280*/  @!P1 LDC R11, c[0x0][0x500] ;  /* 0x00014000ff0b9b82 */ /* 0x000e620000000800 */
[----:B0-----:R-:W-:Y:S02]  /*9290*/  LEA R21, R14, R7, 0x18 ;  /* 0x000000070e157211 */ /* 0x001fe400078ec0ff */
[----:B------:R-:W-:-:S03]  /*92a0*/  SHF.L.U32 R7, R5, 0x1f, RZ ;  /* 0x0000001f05077819 */ /* 0x000fc600000006ff */
[----:B------:R-:W-:-:S04]  /*92b0*/  IMAD R14, R6, 0x8, R21 ;  /* 0x00000008060e7824 */ /* 0x000fc800078e0215 */
[----:B------:R-:W0:Y:S02]  /*92c0*/  SYNCS.PHASECHK.TRANS64.TRYWAIT P0, [R14+URZ+0x48], R7 ;  /* 0x000048070e0075a7 */ /* 0x000e24000800017f */
[----:B01----:R-:W-:Y:S05]  /*92d0*/  @!P0 BRA `(.L_x_305) ;  /* 0x0000001000208947 */ /* 0x003fea0003800000 */
.L_x_329:
[----:B0-----:R-:W-:Y:S01]  /*92e0*/  PRMT R7, R9, 0x9910, RZ ;  /* 0x0000991009077816 */ /* 0x001fe200000000ff */
[----:B------:R0:W-:Y:S03]  /*92f0*/  @!P1 SYNCS.ARRIVE.TRANS64 RZ, [R14+URZ], R11 ;  /* 0x0000000b0eff99a7 */ /* 0x0001e6000800003f */
[----:B------:R-:W-:-:S13]  /*9300*/  ISETP.NE.AND P0, PT, R7, 0x2, PT ;  /* 0x000000020700780c */ /* 0x000fda0003f05270 */
[----:B0-----:R-:W-:Y:S05]  /*9310*/  @P0 BRA `(.L_x_306) ;  /* 0x0000000000040947 */ /* 0x001fea0003800000 */
[----:B------:R-:W-:Y:S01]  /*9320*/  BPT.TRAP 0x1 ;  /* 0x000000040000795c */ /* 0x000fe20000300000 */
.L_x_306:
[----:B------:R-:W-:Y:S01]  /*9330*/  R2UR UR11, R6 ;  /* 0x00000000060b72ca */ /* 0x000fe200000e0000 */
[----:B------:R-:W-:Y:S01]  /*9340*/  VIADD R4, R4, 0xffffffff ;  /* 0xffffffff04047836 */ /* 0x000fe20000000000 */
[----:B------:R-:W-:Y:S01]  /*9350*/  R2UR UR22, R21 ;  /* 0x00000000151672ca */ /* 0x000fe200000e0000 */
[----:B------:R-:W-:Y:S01]  /*9360*/  UIADD3 UR16, UP0, UR30, 0xf0, URZ ;  /* 0x000000f01e107890 */ /* 0x000fe2000ff1e03f */
[----:B------:R-:W-:Y:S01]  /*9370*/  R2UR UR23, R15 ;  /* 0x000000000f1772ca */ /* 0x000fe200000e0000 */
[----:B------:R-:W-:Y:S01]  /*9380*/  UIADD3 UR32, UP1, UR30, 0x1f0, URZ ;  /* 0x000001f01e207890 */ /* 0x000fe2000ff3e03f */
[----:B------:R-:W-:Y:S01]  /*9390*/  R2UR UR9, R14 ;  /* 0x000000000e0972ca */ /* 0x000fe200000e0000 */
[----:B------:R-:W-:Y:S01]  /*93a0*/  UIADD3.X UR17, URZ, UR31, URZ, UP0, !UPT ;  /* 0x0000001f3f117290 */ /* 0x000fe200087fe43f */
[----:B------:R-:W-:Y:S01]  /*93b0*/  R2UR UR10, R22 ;  /* 0x00000000160a72ca */ /* 0x000fe200000e0000 */
[----:B------:R-:W-:Y:S01]  /*93c0*/  UPRMT UR21, URZ, 0x5410, UR20 ;  /* 0x000054103f157896 */ /* 0x000fe20008000014 */
[----:B------:R-:W-:Y:S01]  /*93d0*/  R2UR UR12, R13 ;  /* 0x000000000d0c72ca */ /* 0x000fe200000e0000 */
[----:B------:R-:W-:Y:S01]  /*93e0*/  VIADD R6, R6, 0x1 ;  /* 0x0000000106067836 */ /* 0x000fe20000000000 */
[----:B------:R-:W-:Y:S01]  /*93f0*/  R2UR UR26, R20 ;  /* 0x00000000141a72ca */ /* 0x000fe200000e0000 */
[----:B------:R-:W-:Y:S01]  /*9400*/  ULEA UR8, UR11, UR28, 0xd ;  /* 0x0000001c0b087291 */ /* 0x000fe2000f8e683f */
[----:B------:R-:W-:Y:S01]  /*9410*/  ISETP.GT.AND P1, PT, R4, 0x1, PT ;  /* 0x000000010400780c */ /* 0x000fe20003f24270 */
[----:B------:R-:W-:Y:S01]  /*9420*/  ULEA UR11, UR11, UR13, 0xe ;  /* 0x0000000d0b0b7291 */ /* 0x000fe2000f8e703f */
[----:B------:R-:W-:Y:S01]  /*9430*/  ISETP.NE.AND P0, PT, R6, 0x9, PT ;  /* 0x000000090600780c */ /* 0x000fe20003f05270 */
[----:B------:R-:W-:Y:S01]  /*9440*/  UIADD3 UR8, UR22, UR8, URZ ;  /* 0x0000000816087290 */ /* 0x000fe2000fffe03f */
[----:B------:R-:W-:Y:S01]  /*9450*/  VIADD R22, R22, 0x40 ;  /* 0x0000004016167836 */ /* 0x000fe20000000000 */
[----:B------:R-:W-:Y:S01]  /*9460*/  UIADD3 UR22, UR22, UR11, URZ ;  /* 0x0000000b16167290 */ /* 0x000fe2000fffe03f */
[----:B------:R-:W-:Y:S01]  /*9470*/  SEL R14, RZ, 0x1, P0 ;  /* 0x00000001ff0e7807 */ /* 0x000fe20000000000 */
[----:B------:R-:W-:Y:S01]  /*9480*/  UPRMT UR29, URZ, 0x5410, UR15 ;  /* 0x000054103f1d7896 */ /* 0x000fe2000800000f */
[----:B------:R-:W-:Y:S01]  /*9490*/  SEL R6, R6, RZ, P0 ;  /* 0x000000ff06067207 */ /* 0x000fe20000000000 */
[----:B------:R-:W-:Y:S01]  /*94a0*/  UIADD3.X UR33, URZ, UR31, URZ, UP1, !UPT ;  /* 0x0000001f3f217290 */ /* 0x000fe20008ffe43f */
[----:B------:R-:W-:Y:S01]  /*94b0*/  LOP3.LUT R5, R5, R14, RZ, 0x3c, !PT ;  /* 0x0000000e05057212 */ /* 0x000fe200078e3cff */
[----:B------:R-:W-:Y:S01]  /*94c0*/  UMOV UR18, 0x0 ;  /* 0x0000000000127882 */ /* 0x000fe20000000000 */
[----:B------:R-:W-:Y:S01]  /*94d0*/  UMOV UR19, 0x10000000 ;  /* 0x1000000000137882 */ /* 0x000fe20000000000 */
[----:B------:R-:W-:-:S02]  /*94e0*/  UMOV UR11, UR23 ;  /* 0x00000017000b7c82 */ /* 0x000fc40008000000 */
[----:B------:R0:W-:Y:S02]  /*94f0*/  UTMALDG.3D.MULTICAST [UR8], [UR16], UR21, desc[UR18] ;  /* 0x00001208100073b4 */ /* 0x0001e40008011815 */
[----:B0-----:R-:W-:Y:S01]  /*9500*/  UMOV UR8, UR22 ;  /* 0x0000001600087c82 */ /* 0x001fe20008000000 */
[----:B------:R-:W-:Y:S02]  /*9510*/  UMOV UR11, UR26 ;  /* 0x0000001a000b7c82 */ /* 0x000fe40008000000 */
[----:B------:R0:W-:Y:S02]  /*9520*/  UTMALDG.3D.MULTICAST [UR8], [UR32], UR29, desc[UR18] ;  /* 0x00001208200073b4 */ /* 0x0001e4000801181d */
[----:B0-----:R-:W-:Y:S05]  /*9530*/  @P1 BRA `(.L_x_307) ;  /* 0xfffffffc00441947 */ /* 0x001fea000383ffff */
.L_x_304:
[----:B------:R-:W-:Y:S05]  /*9540*/  BSYNC B1 ;  /* 0x0000000000017941 */ /* 0x000fea0003800000 */
.L_x_303:
[----:B------:R-:W-:Y:S01]  /*9550*/  LOP3.LUT P1, RZ, R10, 0xff, RZ, 0xc0, !PT ;  /* 0x000000ff0aff7812 */ /* 0x000fe2000782c0ff */
[C---:B------:R-:W-:Y:S01]  /*9560*/  IMAD.IADD R12, R3.reuse, 0x1, R12 ;  /* 0x00000001030c7824 */ /* 0x040fe200078e020c */
[----:B------:R-:W-:Y:S01]  /*9570*/  ULDC.64 UR8, c[0x0][0x650] ;  /* 0x0001940000087ab9 */ /* 0x000fe20000000a00 */
[C---:B------:R-:W-:Y:S01]  /*9580*/  ISETP.GE.U32.AND P2, PT, R3.reuse, 0x9, PT ;  /* 0x000000090300780c */ /* 0x040fe20003f46070 */
[----:B------:R-:W-:Y:S01]  /*9590*/  BSSY B1, `(.L_x_308) ;  /* 0x000006a000017945 */ /* 0x000fe20003800000 */
[----:B------:R-:W-:Y:S01]  /*95a0*/  IMAD.MOV.U32 R11, RZ, RZ, -0x1 ;  /* 0xffffffffff0b7424 */ /* 0x000fe200078e00ff */
[----:B------:R-:W-:Y:S01]  /*95b0*/  ISETP.GT.U32.AND P0, PT, R12, 0x8, PT ;  /* 0x000000080c00780c */ /* 0x000fe20003f04070 */
[----:B------:R-:W-:Y:S01]  /*95c0*/  IMAD.MOV.U32 R20, RZ, RZ, -0x1 ;  /* 0xffffffffff147424 */ /* 0x000fe200078e00ff */
[----:B------:R-:W-:Y:S01]  /*95d0*/  PRMT R10, RZ, 0x7610, R10 ;  /* 0x00007610ff0a7816 */ /* 0x000fe2000000000a */
[----:B------:R-:W-:Y:S01]  /*95e0*/  IMAD.MOV.U32 R13, RZ, RZ, -0x1 ;  /* 0xffffffffff0d7424 */ /* 0x000fe200078e00ff */
[----:B------:R-:W-:-:S03]  /*95f0*/  ISETP.LT.U32.AND P0, PT, R3, 0x9, P0 ;  /* 0x000000090300780c */ /* 0x000fc60000701070 */
[----:B------:R-:W0:Y:S01]  /*9600*/  @P1 S2R R5, SR_CgaCtaId ;  /* 0x0000000000051919 */ /* 0x000e220000008800 */
[----:B------:R-:W-:-:S04]  /*9610*/  @P1 MOV R4, 0x400 ;  /* 0x0000040000041802 */ /* 0x000fc80000000f00 */
[----:B0-----:R-:W-:Y:S01]  /*9620*/  @P1 LEA R6, R5, R4, 0x18 ;  /* 0x0000000405061211 */ /* 0x001fe200078ec0ff */
[----:B------:R-:W-:-:S03]  /*9630*/  IMAD.WIDE.U32 R4, R12, 0x38e38e39, RZ ;  /* 0x38e38e390c047825 */ /* 0x000fc600078e00ff */
[----:B------:R0:W-:Y:S01]  /*9640*/  @P1 SYNCS.ARRIVE.TRANS64.A1T0 RZ, [R6+URZ+0xa8], RZ ;  /* 0x0000a8ff06ff19a7 */ /* 0x0001e2000810003f */
[----:B------:R-:W-:Y:S02]  /*9650*/  IADD3 R16, P1, R16, UR24, RZ ;  /* 0x0000001810107c10 */ /* 0x000fe4000ff3e0ff */
[----:B------:R-:W-:Y:S02]  /*9660*/  SHF.R.U32.HI R7, RZ, 0x1, R5 ;  /* 0x00000001ff077819 */ /* 0x000fe40000011605 */
[----:B------:R-:W-:Y:S02]  /*9670*/  SEL R5, RZ, 0x1, !P0 ;  /* 0x00000001ff057807 */ /* 0x000fe40004000000 */
[----:B------:R-:W-:Y:S01]  /*9680*/  IADD3.X R17, R17, UR14, RZ, P1, !PT ;  /* 0x0000000e11117c10 */ /* 0x000fe20008ffe4ff */
[----:B------:R-:W-:Y:S01]  /*9690*/  IMAD R12, R7, -0x9, R12 ;  /* 0xfffffff7070c7824 */ /* 0x000fe200078e020c */
[----:B------:R-:W-:Y:S02]  /*96a0*/  ISETP.GE.U32.AND P0, PT, R16, UR8, PT ;  /* 0x0000000810007c0c */ /* 0x000fe4000bf06070 */
[----:B------:R-:W-:-:S02]  /*96b0*/  LOP3.LUT R0, R0, R5, RZ, 0x3c, !PT ;  /* 0x0000000500007212 */ /* 0x000fc400078e3cff */
[----:B------:R-:W-:Y:S02]  /*96c0*/  ISETP.GE.U32.AND.EX P0, PT, R17, UR9, PT, P0 ;  /* 0x0000000911007c0c */ /* 0x000fe4000bf06100 */
[----:B------:R-:W-:Y:S02]  /*96d0*/  @P2 LOP3.LUT R0, R0, 0x1, R7, 0x78, !PT ;  /* 0x0000000100002812 */ /* 0x000fe400078e7807 */
[----:B------:R-:W-:-:S09]  /*96e0*/  PRMT R4, RZ, 0x7610, R4 ;  /* 0x00007610ff047816 */ /* 0x000fd20000000004 */
[----:B0-----:R-:W-:Y:S05]  /*96f0*/  @P0 BRA `(.L_x_309) ;  /* 0x00000004004c0947 */ /* 0x001fea0003800000 */
[----:B------:R-:W0:Y:S01]  /*9700*/  S2R R14, SR_CTAID.X ;  /* 0x00000000000e7919 */ /* 0x000e220000002500 */
[----:B------:R-:W-:Y:S01]  /*9710*/  ULDC.64 UR8, c[0x0][0x628] ;  /* 0x00018a0000087ab9 */ /* 0x000fe20000000a00 */
[----:B------:R-:W1:Y:S01]  /*9720*/  LDC R15, c[0x0][0x144] ;  /* 0x00005100ff0f7b82 */ /* 0x000e620000000800 */
[----:B------:R-:W-:Y:S01]  /*9730*/  ISETP.NE.U32.AND P0, PT, RZ, UR8, PT ;  /* 0x00000008ff007c0c */ /* 0x000fe2000bf05070 */
[----:B------:R-:W2:Y:S01]  /*9740*/  S2R R11, SR_CTAID.Y ;  /* 0x00000000000b7919 */ /* 0x000ea20000002600 */
[----:B------:R-:W-:Y:S01]  /*9750*/  ULDC UR10, c[0x0][0x150] ;  /* 0x00005400000a7ab9 */ /* 0x000fe20000000800 */
[----:B------:R-:W-:Y:S01]  /*9760*/  ULDC UR11, c[0x0][0x630] ;  /* 0x00018c00000b7ab9 */ /* 0x000fe20000000800 */
[----:B------:R-:W-:Y:S01]  /*9770*/  ISETP.NE.AND.EX P0, PT, RZ, UR9, PT, P0 ;  /* 0x00000009ff007c0c */ /* 0x000fe2000bf05300 */
[----:B------:R-:W-:Y:S01]  /*9780*/  IMAD.MOV.U32 R4, RZ, RZ, R16 ;  /* 0x000000ffff047224 */ /* 0x000fe200078e0010 */
[----:B0-----:R-:W-:-:S05]  /*9790*/  I2FP.F32.U32 R5, R14 ;  /* 0x0000000e00057245 */ /* 0x001fca0000201000 */
[----:B------:R-:W-:Y:S01]  /*97a0*/  FMUL R20, R5, UR10 ;  /* 0x0000000a05147c20 */ /* 0x000fe20008400000 */
[----:B------:R-:W-:-:S05]  /*97b0*/  IMAD.MOV.U32 R5, RZ, RZ, R17 ;  /* 0x000000ffff057224 */ /* 0x000fca00078e0011 */
[----:B--2---:R-:W-:Y:S05]  /*97c0*/  @!P0 BRA `(.L_x_310) ;  /* 0x0000000000288947 */ /* 0x004fea0003800000 */
[----:B------:R-:W-:Y:S02]  /*97d0*/  ULDC UR10, c[0x0][0x634] ;  /* 0x00018d00000a7ab9 */ /* 0x000fe40000000800 */
[----:B------:R-:W-:-:S05]  /*97e0*/  IADD3 R5, P0, R16, UR10, RZ ;  /* 0x0000000a10057c10 */ /* 0x000fca000ff1e0ff */
[----:B------:R-:W-:-:S04]  /*97f0*/  IMAD.X R13, RZ, RZ, R17, P0 ;  /* 0x000000ffff0d7224 */ /* 0x000fc800000e0611 */
[----:B------:R-:W-:-:S04]  /*9800*/  IMAD.WIDE.U32 R6, R13, UR8, RZ ;  /* 0x000000080d067c25 */ /* 0x000fc8000f8e00ff */
[----:B------:R-:W-:-:S04]  /*9810*/  IMAD.WIDE.U32 R6, P0, R5, UR9, R6 ;  /* 0x0000000905067c25 */ /* 0x000fc8000f800006 */
[----:B------:R-:W-:-:S04]  /*9820*/  IMAD.WIDE.U32 R4, R5, UR8, RZ ;  /* 0x0000000805047c25 */ /* 0x000fc8000f8e00ff */
[----:B------:R-:W-:Y:S01]  /*9830*/  IMAD.MOV.U32 R4, RZ, RZ, R7 ;  /* 0x000000ffff047224 */ /* 0x000fe200078e0007 */
[----:B------:R-:W-:Y:S01]  /*9840*/  IADD3 RZ, P1, R5, R6, RZ ;  /* 0x0000000605ff7210 */ /* 0x000fe20007f3e0ff */
[----:B------:R-:W-:-:S04]  /*9850*/  IMAD.X R5, RZ, RZ, RZ, P0 ;  /* 0x000000ffff057224 */ /* 0x000fc800000e06ff */
[----:B------:R-:W-:-:S08]  /*9860*/  IMAD.WIDE.U32.X R4, R13, UR9, R4, P1 ;  /* 0x000000090d047c25 */ /* 0x000fd000088e0404 */
.L_x_310:
[--C-:B------:R-:W-:Y:S01]  /*9870*/  SHF.R.U64 R13, R4, UR11, R5.reuse ;  /* 0x0000000b040d7c19 */ /* 0x100fe20008001205 */
[----:B------:R-:W0:Y:S01]  /*9880*/  F2I.U32.TRUNC.NTZ R20, R20 ;  /* 0x0000001400147305 */ /* 0x000e22000020f000 */
[----:B------:R-:W-:Y:S01]  /*9890*/  SHF.R.U32.HI R4, RZ, UR11, R5 ;  /* 0x0000000bff047c19 */ /* 0x000fe20008011605 */
[----:B------:R-:W-:Y:S01]  /*98a0*/  ULDC.64 UR8, c[0x0][0x620] ;  /* 0x0001880000087ab9 */ /* 0x000fe20000000a00 */
[----:B------:R-:W-:Y:S01]  /*98b0*/  IADD3 R7, P0, RZ, -R13, RZ ;  /* 0x8000000dff077210 */ /* 0x000fe20007f1e0ff */
[----:B------:R-:W-:Y:S01]  /*98c0*/  ULDC.64 UR10, c[0x0][0x640] ;  /* 0x00019000000a7ab9 */ /* 0x000fe20000000a00 */
[----:B------:R-:W2:Y:S03]  /*98d0*/  LDC R22, c[0x0][0x148] ;  /* 0x00005200ff167b82 */ /* 0x000ea60000000800 */
[----:B------:R-:W-:Y:S01]  /*98e0*/  IMAD.X R4, RZ, RZ, ~R4, P0 ;  /* 0x000000ffff047224 */ /* 0x000fe200000e0e04 */
[----:B------:R-:W-:-:S03]  /*98f0*/  ISETP.NE.U32.AND P0, PT, RZ, UR10, PT ;  /* 0x0000000aff007c0c */ /* 0x000fc6000bf05070 */
[----:B------:R-:W-:Y:S01]  /*9900*/  IMAD R6, R4, UR8, RZ ;  /* 0x0000000804067c24 */ /* 0x000fe2000f8e02ff */
[----:B------:R-:W-:Y:S01]  /*9910*/  ISETP.NE.AND.EX P0, PT, RZ, UR11, PT, P0 ;  /* 0x0000000bff007c0c */ /* 0x000fe2000bf05300 */
[----:B------:R-:W-:Y:S01]  /*9920*/  IMAD.WIDE.U32 R4, R7, UR8, R16 ;  /* 0x0000000807047c25 */ /* 0x000fe2000f8e0010 */
[----:B------:R-:W-:-:S03]  /*9930*/  ULDC UR8, c[0x0][0x618] ;  /* 0x0001860000087ab9 */ /* 0x000fc60000000800 */
[----:B------:R-:W-:Y:S01]  /*9940*/  IMAD R7, R7, UR9, R6 ;  /* 0x0000000907077c24 */ /* 0x000fe2000f8e0206 */
[----:B------:R-:W-:Y:S01]  /*9950*/  ULDC UR9, c[0x0][0x154] ;  /* 0x0000550000097ab9 */ /* 0x000fe20000000800 */
[----:B0-----:R-:W-:Y:S02]  /*9960*/  IMAD.MOV R6, RZ, RZ, -R20 ;  /* 0x000000ffff067224 */ /* 0x001fe400078e0a14 */
[----:B------:R-:W-:Y:S02]  /*9970*/  IMAD.IADD R5, R5, 0x1, R7 ;  /* 0x0000000105057824 */ /* 0x000fe400078e0207 */
[----:B-1----:R-:W-:Y:S01]  /*9980*/  IMAD R14, R15, R6, R14 ;  /* 0x000000060f0e7224 */ /* 0x002fe200078e020e */
[----:B------:R-:W-:Y:S02]  /*9990*/  I2FP.F32.U32 R6, R11 ;  /* 0x0000000b00067245 */ /* 0x000fe40000201000 */
[--C-:B------:R-:W-:Y:S02]  /*99a0*/  SHF.R.U64 R15, R4, UR8, R5.reuse ;  /* 0x00000008040f7c19 */ /* 0x100fe40008001205 */
[----:B------:R-:W-:Y:S01]  /*99b0*/  SHF.R.U32.HI R4, RZ, UR8, R5 ;  /* 0x00000008ff047c19 */ /* 0x000fe20008011605 */
[----:B------:R-:W-:Y:S01]  /*99c0*/  FMUL R6, R6, UR9 ;  /* 0x0000000906067c20 */ /* 0x000fe20008400000 */
[----:B------:R-:W-:-:S02]  /*99d0*/  ULDC UR8, c[0x0][0x608] ;  /* 0x0001820000087ab9 */ /* 0x000fc40000000800 */
[--C-:B------:R-:W-:Y:S01]  /*99e0*/  SHF.R.U64 R21, R15, UR8, R4.reuse ;  /* 0x000000080f157c19 */ /* 0x100fe20008001204 */
[----:B------:R0:W1:Y:S01]  /*99f0*/  F2I.U32.TRUNC.NTZ R24, R6 ;  /* 0x0000000600187305 */ /* 0x000062000020f000 */
[----:B------:R-:W-:Y:S01]  /*9a00*/  SHF.R.U32.HI R4, RZ, UR8, R4 ;  /* 0x00000008ff047c19 */ /* 0x000fe20008011604 */
[----:B------:R-:W-:-:S03]  /*9a10*/  ULDC UR8, c[0x0][0x658] ;  /* 0x0001960000087ab9 */ /* 0x000fc60000000800 */
[--C-:B------:R-:W-:Y:S02]  /*9a20*/  SHF.R.U64 R20, R21, UR8, R4.reuse ;  /* 0x0000000815147c19 */ /* 0x100fe40008001204 */
[----:B------:R-:W-:-:S03]  /*9a30*/  SHF.R.U32.HI R23, RZ, UR8, R4 ;  /* 0x00000008ff177c19 */ /* 0x000fc60008011604 */
[----:B------:R-:W-:Y:S02]  /*9a40*/  IMAD.MOV.U32 R4, RZ, RZ, R20 ;  /* 0x000000ffff047224 */ /* 0x000fe400078e0014 */
[----:B------:R-:W-:Y:S01]  /*9a50*/  IMAD.MOV.U32 R5, RZ, RZ, R23 ;  /* 0x000000ffff057224 */ /* 0x000fe200078e0017 */
[----:B0-----:R-:W-:Y:S06]  /*9a60*/  @!P0 BRA `(.L_x_311) ;  /* 0x0000000000288947 */ /* 0x001fec0003800000 */
        /* <DEDUP_REMOVED lines=10> */
.L_x_311:
[----:B------:R-:W-:Y:S01]  /*9b10*/  ISETP.NE.AND P0, PT, R2, 0x1, PT ;  /* 0x000000010200780c */ /* 0x000fe20003f05270 */
[----:B------:R-:W-:Y:S01]  /*9b20*/  ULDC UR8, c[0x0][0x648] ;  /* 0x0001920000087ab9 */ /* 0x000fe20000000800 */
[----:B-1----:R-:W-:Y:S01]  /*9b30*/  IMAD.MOV R24, RZ, RZ, -R24 ;  /* 0x000000ffff187224 */ /* 0x002fe200078e0a18 */
[----:B------:R-:W-:Y:S01]  /*9b40*/  SHF.R.U64 R4, R4, UR8, R5 ;  /* 0x0000000804047c19 */ /* 0x000fe20008001205 */
[----:B------:R-:W-:Y:S01]  /*9b50*/  ULDC UR8, c[0x0][0x638] ;  /* 0x00018e0000087ab9 */ /* 0x000fe20000000800 */
[----:B------:R-:W-:Y:S01]  /*9b60*/  LOP3.LUT R21, R21, UR7, RZ, 0xc0, !PT ;  /* 0x0000000715157c12 */ /* 0x000fe2000f8ec0ff */
[----:B------:R-:W-:Y:S02]  /*9b70*/  ULDC UR9, c[0x0][0x610] ;  /* 0x0001840000097ab9 */ /* 0x000fe40000000800 */
[----:B------:R-:W-:Y:S02]  /*9b80*/  IMAD.MOV R5, RZ, RZ, -R4 ;  /* 0x000000ffff057224 */ /* 0x000fe400078e0a04 */
[----:B------:R-:W-:-:S02]  /*9b90*/  IMAD R21, R4, UR5, R21 ;  /* 0x0000000504157c24 */ /* 0x000fc4000f8e0215 */
[----:B------:R-:W-:Y:S01]  /*9ba0*/  IMAD R20, R5, UR8, R20 ;  /* 0x0000000805147c24 */ /* 0x000fe2000f8e0214 */
[----:B------:R-:W-:Y:S01]  /*9bb0*/  ULDC UR8, c[0x0][0x600] ;  /* 0x0001800000087ab9 */ /* 0x000fe20000000800 */
[----:B--2---:R-:W-:Y:S01]  /*9bc0*/  @P0 IMAD R14, R22, R24, R11 ;  /* 0x00000018160e0224 */ /* 0x004fe200078e020b */
[----:B------:R-:W-:Y:S01]  /*9bd0*/  LOP3.LUT R11, R15, UR4, RZ, 0xc0, !PT ;  /* 0x000000040f0b7c12 */ /* 0x000fe2000f8ec0ff */
[----:B------:R-:W-:Y:S02]  /*9be0*/  IMAD.MOV.U32 R4, RZ, RZ, 0x1 ;  /* 0x00000001ff047424 */ /* 0x000fe400078e00ff */
[----:B------:R-:W-:Y:S02]  /*9bf0*/  IMAD R14, R21, UR9, R14 ;  /* 0x00000009150e7c24 */ /* 0x000fe4000f8e020e */
[----:B------:R-:W-:-:S05]  /*9c00*/  IMAD R11, R20, UR8, R11 ;  /* 0x00000008140b7c24 */ /* 0x000fca000f8e020b */
[----:B------:R-:W-:Y:S02]  /*9c10*/  SEL R20, R11, R14, !P0 ;  /* 0x0000000e0b147207 */ /* 0x000fe40004000000 */
[----:B------:R-:W-:-:S07]  /*9c20*/  SEL R11, R14, R11, !P0 ;  /* 0x0000000b0e0b7207 */ /* 0x000fce0004000000 */
.L_x_309:
[----:B------:R-:W-:Y:S05]  /*9c30*/  BSYNC B1 ;  /* 0x0000000000017941 */ /* 0x000fea0003800000 */
.L_x_308:
[----:B------:R-:W-:-:S13]  /*9c40*/  LOP3.LUT P0, RZ, R4, 0xff, RZ, 0xc0, !PT ;  /* 0x000000ff04ff7812 */ /* 0x000fda000780c0ff */
[----:B------:R-:W-:Y:S05]  /*9c50*/  @P0 BRA `(.L_x_312) ;  /* 0xfffffff400440947 */ /* 0x000fea000383ffff */
[----:B------:R-:W-:Y:S05]  /*9c60*/  BSYNC B0 ;  /* 0x0000000000007941 */ /* 0x000fea0003800000 */
.L_x_301:
[----:B------:R-:W-:-:S03]  /*9c70*/  UMOV UR8, 0xffffffff ;  /* 0xffffffff00087882 */ /* 0x000fc60000000000 */
[----:B------:R-:W-:Y:S05]  /*9c80*/  BRA.DIV UR8, `(.L_x_313) ;  /* 0x0000000608c87947 */ /* 0x000fea000b800000 */
[----:B------:R-:W-:-:S13]  /*9c90*/  ELECT P6, URZ, PT ;  /* 0x00000000003f782f */ /* 0x000fda00038c0000 */
.L_x_332:
[----:B------:R-:W-:Y:S04]  /*9ca0*/  BSSY B0, `(.L_x_314) ;  /* 0x0000058000007945 */ /* 0x000fe80003800000 */
[----:B------:R-:W-:Y:S05]  /*9cb0*/  @!P6 BRA `(.L_x_315) ;  /* 0x000000040058e947 */ /* 0x000fea0003800000 */
[----:B------:R-:W-:-:S04]  /*9cc0*/  LOP3.LUT R19, R19, 0x2, RZ, 0xfc, !PT ;  /* 0x0000000213137812 */ /* 0x000fc800078efcff */
[----:B------:R-:W-:-:S13]  /*9cd0*/  ISETP.NE.AND P0, PT, R19, 0x3, PT ;  /* 0x000000031300780c */ /* 0x000fda0003f05270 */
[----:B------:R-:W-:Y:S05]  /*9ce0*/  @!P0 BRA `(.L_x_316) ;  /* 0x0000000000048947 */ /* 0x000fea0003800000 */
[----:B------:R-:W-:Y:S01]  /*9cf0*/  BPT.TRAP 0x1 ;  /* 0x000000040000795c */ /* 0x000fe20000300000 */
.L_x_316:
[----:B------:R-:W0:Y:S01]  /*9d00*/  S2R R3, SR_CgaCtaId ;  /* 0x0000000000037919 */ /* 0x000e220000008800 */
[----:B------:R-:W-:-:S04]  /*9d10*/  MOV R2, 0x400 ;  /* 0x0000040000027802 */ /* 0x000fc80000000f00 */
[----:B0-----:R-:W-:Y:S02]  /*9d20*/  LEA R3, R3, R2, 0x18 ;  /* 0x0000000203037211 */ /* 0x001fe400078ec0ff */
[----:B------:R-:W-:-:S03]  /*9d30*/  SHF.L.U32 R2, R0, 0x1f, RZ ;  /* 0x0000001f00027819 */ /* 0x000fc600000006ff */
[----:B------:R-:W-:-:S04]  /*9d40*/  VIADD R3, R3, 0x48 ;  /* 0x0000004803037836 */ /* 0x000fc80000000000 */
[C---:B------:R-:W-:Y:S02]  /*9d50*/  IMAD R7, R12.reuse, 0x8, R3 ;  /* 0x000000080c077824 */ /* 0x040fe400078e0203 */
[----:B------:R-:W-:Y:S02]  /*9d60*/  VIADD R12, R12, 0x1 ;  /* 0x000000010c0c7836 */ /* 0x000fe40000000000 */
[----:B------:R-:W0:Y:S03]  /*9d70*/  SYNCS.PHASECHK.TRANS64.TRYWAIT P0, [R7+URZ], R2 ;  /* 0x00000002070075a7 */ /* 0x000e26000800017f */
[----:B------:R-:W-:-:S04]  /*9d80*/  ISETP.NE.AND P1, PT, R12, 0x9, PT ;  /* 0x000000090c00780c */ /* 0x000fc80003f25270 */
[----:B------:R-:W-:Y:S02]  /*9d90*/  SEL R5, RZ, 0x1, P1 ;  /* 0x00000001ff057807 */ /* 0x000fe40000800000 */
[----:B------:R-:W-:Y:S02]  /*9da0*/  SEL R12, R12, RZ, P1 ;  /* 0x000000ff0c0c7207 */ /* 0x000fe40000800000 */
[----:B------:R-:W-:-:S03]  /*9db0*/  LOP3.LUT R5, R0, R5, RZ, 0x3c, !PT ;  /* 0x0000000500057212 */ /* 0x000fc600078e3cff */
[----:B------:R-:W-:Y:S01]  /*9dc0*/  IMAD R9, R12, 0x8, R3 ;  /* 0x000000080c097824 */ /* 0x000fe200078e0203 */
[----:B------:R-:W-:Y:S01]  /*9dd0*/  SHF.L.U32 R4, R5, 0x1f, RZ ;  /* 0x0000001f05047819 */ /* 0x000fe200000006ff */
[----:B0-----:R-:W-:Y:S06]  /*9de0*/  @!P0 BRA `(.L_x_317) ;  /* 0x0000000400908947 */ /* 0x001fec0003800000 */
.L_x_333:
[----:B------:R-:W1:Y:S01]  /*9df0*/  SYNCS.PHASECHK.TRANS64.TRYWAIT P0, [R9+URZ], R4 ;  /* 0x00000004090075a7 */ /* 0x000e62000800017f */
[----:B------:R-:W-:-:S05]  /*9e00*/  VIADD R0, R12, 0x1 ;  /* 0x000000010c007836 */ /* 0x000fca0000000000 */
[----:B------:R-:W-:-:S04]  /*9e10*/  ISETP.NE.AND P1, PT, R0, 0x9, PT ;  /* 0x000000090000780c */ /* 0x000fc80003f25270 */
[----:B0-----:R-:W-:Y:S02]  /*9e20*/  SEL R2, RZ, 0x1, P1 ;  /* 0x00000001ff027807 */ /* 0x001fe40000800000 */
[----:B------:R-:W-:Y:S02]  /*9e30*/  SEL R0, R0, RZ, P1 ;  /* 0x000000ff00007207 */ /* 0x000fe40000800000 */
[----:B------:R-:W-:-:S03]  /*9e40*/  LOP3.LUT R7, R5, R2, RZ, 0x3c, !PT ;  /* 0x0000000205077212 */ /* 0x000fc600078e3cff */
[----:B------:R-:W-:Y:S01]  /*9e50*/  IMAD R6, R0, 0x8, R3 ;  /* 0x0000000800067824 */ /* 0x000fe200078e0203 */
[----:B------:R-:W-:Y:S01]  /*9e60*/  SHF.L.U32 R5, R7, 0x1f, RZ ;  /* 0x0000001f07057819 */ /* 0x000fe200000006ff */
[----:B-1----:R-:W-:Y:S06]  /*9e70*/  @!P0 BRA `(.L_x_318) ;  /* 0x0000000400808947 */ /* 0x002fec0003800000 */
.L_x_334:
[----:B------:R-:W1:Y:S01]  /*9e80*/  SYNCS.PHASECHK.TRANS64.TRYWAIT P0, [R6+URZ], R5 ;  /* 0x00000005060075a7 */ /* 0x000e62000800017f */
[----:B------:R-:W-:-:S05]  /*9e90*/  VIADD R0, R0, 0x1 ;  /* 0x0000000100007836 */ /* 0x000fca0000000000 */
[----:B------:R-:W-:-:S04]  /*9ea0*/  ISETP.NE.AND P1, PT, R0, 0x9, PT ;  /* 0x000000090000780c */ /* 0x000fc80003f25270 */
[----:B------:R-:W-:Y:S02]  /*9eb0*/  SEL R2, RZ, 0x1, P1 ;  /* 0x00000001ff027807 */ /* 0x000fe40000800000 */
[----:B------:R-:W-:Y:S02]  /*9ec0*/  SEL R0, R0, RZ, P1 ;  /* 0x000000ff00007207 */ /* 0x000fe40000800000 */
[----:B------:R-:W-:-:S03]  /*9ed0*/  LOP3.LUT R7, R7, R2, RZ, 0x3c, !PT ;  /* 0x0000000207077212 */ /* 0x000fc600078e3cff */
[----:B0-----:R-:W-:Y:S01]  /*9ee0*/  IMAD R9, R0, 0x8, R3 ;  /* 0x0000000800097824 */ /* 0x001fe200078e0203 */
[----:B------:R-:W-:Y:S01]  /*9ef0*/  SHF.L.U32 R4, R7, 0x1f, RZ ;  /* 0x0000001f07047819 */ /* 0x000fe200000006ff */
[----:B-1----:R-:W-:Y:S06]  /*9f00*/  @!P0 BRA `(.L_x_319) ;  /* 0x0000000400708947 */ /* 0x002fec0003800000 */
.L_x_335:
        /* <DEDUP_REMOVED lines=9> */
.L_x_336:
        /* <DEDUP_REMOVED lines=9> */
.L_x_337:
        /* <DEDUP_REMOVED lines=9> */
.L_x_338:
        /* <DEDUP_REMOVED lines=9> */
.L_x_339:
[----:B------:R-:W1:Y:S01]  /*a150*/  SYNCS.PHASECHK.TRANS64.TRYWAIT P0, [R9+URZ], R4 ;  /* 0x00000004090075a7 */ /* 0x000e62000800017f */
[----:B------:R-:W-:-:S05]  /*a160*/  VIADD R0, R0, 0x1 ;  /* 0x0000000100007836 */ /* 0x000fca0000000000 */
[----:B------:R-:W-:-:S04]  /*a170*/  ISETP.NE.AND P1, PT, R0, 0x9, PT ;  /* 0x000000090000780c */ /* 0x000fc80003f25270 */
[----:B------:R-:W-:Y:S02]  /*a180*/  SEL R2, RZ, 0x1, P1 ;  /* 0x00000001ff027807 */ /* 0x000fe40000800000 */
[----:B------:R-:W-:Y:S02]  /*a190*/  SEL R0, R0, RZ, P1 ;  /* 0x000000ff00007207 */ /* 0x000fe40000800000 */
[----:B------:R-:W-:Y:S01]  /*a1a0*/  LOP3.LUT R2, R7, R2, RZ, 0x3c, !PT ;  /* 0x0000000207027212 */ /* 0x000fe200078e3cff */
[----:B-1----:R-:W-:Y:S06]  /*a1b0*/  @!P0 BRA `(.L_x_324) ;  /* 0x0000000400288947 */ /* 0x002fec0003800000 */
.L_x_340:
[----:B------:R-:W-:Y:S01]  /*a1c0*/  IMAD R3, R0, 0x8, R3 ;  /* 0x0000000800037824 */ /* 0x000fe200078e0203 */
[----:B------:R-:W-:-:S07]  /*a1d0*/  SHF.L.U32 R0, R2, 0x1f, RZ ;  /* 0x0000001f02007819 */ /* 0x000fce00000006ff */
.L_x_325:
[----:B--2---:R2:W3:Y:S02]  /*a1e0*/  SYNCS.PHASECHK.TRANS64.TRYWAIT P0, [R3+URZ], R0 ;  /* 0x00000000030075a7 */ /* 0x0044e4000800017f */
[----:B---3--:R-:W-:Y:S05]  /*a1f0*/  @!P0 NANOSLEEP.SYNCS 0x989680 ;  /* 0x009896800000895d */ /* 0x008fea0003900000 */
[----:B------:R-:W3:Y:S02]  /*a200*/  @!P0 SYNCS.PHASECHK.TRANS64 P0, [R3+URZ], R0 ;  /* 0x00000000030085a7 */ /* 0x000ee4000800007f */
[----:B---3--:R-:W-:Y:S05]  /*a210*/  @!P0 BRA `(.L_x_325) ;  /* 0xfffffffc00f08947 */ /* 0x008fea000383ffff */
.L_x_315:
[----:B------:R-:W-:Y:S05]  /*a220*/  BSYNC B0 ;  /* 0x0000000000007941 */ /* 0x000fea0003800000 */
.L_x_314:
[----:B------:R-:W-:Y:S05]  /*a230*/  EXIT ;  /* 0x000000000000794d */ /* 0x000fea0003800000 */
.L_x_22:
[----:B----4-:R4:W0:Y:S02]  /*a240*/  SYNCS.PHASECHK.TRANS64.TRYWAIT P1, [R3+URZ], R0 ;  /* 0x00000000030075a7 */ /* 0x010824000802017f */
[----:B0-----:R-:W-:Y:S05]  /*a250*/  @!P1 NANOSLEEP.SYNCS 0x989680 ;  /* 0x009896800000995d */ /* 0x001fea0003900000 */
[----:B------:R-:W0:Y:S02]  /*a260*/  @!P1 SYNCS.PHASECHK.TRANS64 P1, [R3+URZ], R0 ;  /* 0x00000000030095a7 */ /* 0x000e24000802007f */
[----:B0-----:R-:W-:Y:S05]  /*a270*/  @!P1 BRA `(.L_x_22) ;  /* 0xfffffffc00f09947 */ /* 0x001fea000383ffff */
[----:B------:R-:W-:Y:S05]  /*a280*/  BRA `(.L_x_21) ;  /* 0xffffff7000e07947 */ /* 0x000fea000383ffff */
.L_x_27:
[----:B-1----:R1:W3:Y:S02]  /*a290*/  SYNCS.PHASECHK.TRANS64.TRYWAIT P1, [R5+URZ], R4 ;  /* 0x00000004050075a7 */ /* 0x0022e4000802017f */
[----:B---3--:R-:W-:Y:S05]  /*a2a0*/  @!P1 NANOSLEEP.SYNCS 0x989680 ;  /* 0x009896800000995d */ /* 0x008fea0003900000 */
[----:B------:R-:W3:Y:S02]  /*a2b0*/  @!P1 SYNCS.PHASECHK.TRANS64 P1, [R5+URZ], R4 ;  /* 0x00000004050095a7 */ /* 0x000ee4000802007f */
[----:B---3--:R-:W-:Y:S05]  /*a2c0*/  @!P1 BRA `(.L_x_27) ;  /* 0xfffffffc00f09947 */ /* 0x008fea000383ffff */
[----:B------:R-:W-:Y:S05]  /*a2d0*/  BRA `(.L_x_26) ;  /* 0xffffff7400907947 */ /* 0x000fea000383ffff */
.L_x_302:
[----:B------:R-:W-:Y:S01]  /*a2e0*/  BSSY B1, `(.L_x_326) ;  /* 0x0000006000017945 */ /* 0x000fe20003800000 */
[----:B------:R-:W-:-:S07]  /*a2f0*/  IMAD.MOV.U32 R15, RZ, RZ, -0x1 ;  /* 0xffffffffff0f7424 */ /* 0x000fce00078e00ff */
[----:B------:R-:W-:Y:S05]  /*a300*/  WARPSYNC.COLLECTIVE R15, `(.L_x_327) ;  /* 0x000000000f0c7348 */ /* 0x000fea0003c00000 */
[----:B------:R-:W-:Y:S02]  /*a310*/  ELECT P6, UR62, PT ;  /* 0x00000000003e782f */ /* 0x000fe400038c0000 */
[----:B------:R-:W-:Y:S01]  /*a320*/  MOV R14, UR62 ;  /* 0x0000003e000e7c02 */ /* 0x000fe20008000f00 */
[----:B------:R-:W-:Y:S10]  /*a330*/  ENDCOLLECTIVE ;  /* 0x000000000000791b */ /* 0x000ff40003800000 */
.L_x_327:
[----:B------:R-:W-:Y:S05]  /*a340*/  BSYNC B1 ;  /* 0x0000000000017941 */ /* 0x000fea0003800000 */
.L_x_326:
[----:B------:R-:W-:Y:S05]  /*a350*/  BRA `(.L_x_328) ;  /* 0xffffffec00907947 */ /* 0x000fea000383ffff */
.L_x_305:
[----:B0-----:R0:W1:Y:S02]  /*a360*/  SYNCS.PHASECHK.TRANS64.TRYWAIT P0, [R14+URZ+0x48], R7 ;  /* 0x000048070e0075a7 */ /* 0x001064000800017f */
[----:B-1----:R-:W-:Y:S05]  /*a370*/  @!P0 NANOSLEEP.SYNCS 0x989680 ;  /* 0x009896800000895d */ /* 0x002fea0003900000 */
[----:B------:R-:W1:Y:S02]  /*a380*/  @!P0 SYNCS.PHASECHK.TRANS64 P0, [R14+URZ+0x48], R7 ;  /* 0x000048070e0085a7 */ /* 0x000e64000800007f */
[----:B-1----:R-:W-:Y:S05]  /*a390*/  @!P0 BRA `(.L_x_305) ;  /* 0xfffffffc00f08947 */ /* 0x002fea000383ffff */
[----:B------:R-:W-:Y:S05]  /*a3a0*/  BRA `(.L_x_329) ;  /* 0xffffffec00cc7947 */ /* 0x000fea000383ffff */
.L_x_313:
[----:B------:R-:W-:Y:S01]  /*a3b0*/  BSSY B0, `(.L_x_330) ;  /* 0x0000006000007945 */ /* 0x000fe20003800000 */
[----:B------:R-:W-:-:S07]  /*a3c0*/  IMAD.MOV.U32 R15, RZ, RZ, -0x1 ;  /* 0xffffffffff0f7424 */ /* 0x000fce00078e00ff */
[----:B------:R-:W-:Y:S05]  /*a3d0*/  WARPSYNC.COLLECTIVE R15, `(.L_x_331) ;  /* 0x000000000f0c7348 */ /* 0x000fea0003c00000 */
[----:B------:R-:W-:Y:S02]  /*a3e0*/  ELECT P6, UR62, PT ;  /* 0x00000000003e782f */ /* 0x000fe400038c0000 */
[----:B------:R-:W-:Y:S01]  /*a3f0*/  MOV R14, UR62 ;  /* 0x0000003e000e7c02 */ /* 0x000fe20008000f00 */
[----:B------:R-:W-:Y:S10]  /*a400*/  ENDCOLLECTIVE ;  /* 0x000000000000791b */ /* 0x000ff40003800000 */
.L_x_331:
[----:B------:R-:W-:Y:S05]  /*a410*/  BSYNC B0 ;  /* 0x0000000000007941 */ /* 0x000fea0003800000 */
.L_x_330:
[----:B------:R-:W-:Y:S05]  /*a420*/  BRA `(.L_x_332) ;  /* 0xfffffff8001c7947 */ /* 0x000fea000383ffff */
.L_x_317:
[----:B0-----:R0:W1:Y:S02]  /*a430*/  SYNCS.PHASECHK.TRANS64.TRYWAIT P0, [R7+URZ], R2 ;  /* 0x00000002070075a7 */ /* 0x001064000800017f */
[----:B-1----:R-:W-:Y:S05]  /*a440*/  @!P0 NANOSLEEP.SYNCS 0x989680 ;  /* 0x009896800000895d */ /* 0x002fea0003900000 */
[----:B------:R-:W1:Y:S02]  /*a450*/  @!P0 SYNCS.PHASECHK.TRANS64 P0, [R7+URZ], R2 ;  /* 0x00000002070085a7 */ /* 0x000e64000800007f */
[----:B-1----:R-:W-:Y:S05]  /*a460*/  @!P0 BRA `(.L_x_317) ;  /* 0xfffffffc00f08947 */ /* 0x002fea000383ffff */
[----:B------:R-:W-:Y:S05]  /*a470*/  BRA `(.L_x_333) ;  /* 0xfffffff8005c7947 */ /* 0x000fea000383ffff */
.L_x_318:
[----:B0-----:R0:W1:Y:S02]  /*a480*/  SYNCS.PHASECHK.TRANS64.TRYWAIT P0, [R9+URZ], R4 ;  /* 0x00000004090075a7 */ /* 0x001064000800017f */
[----:B-1----:R-:W-:Y:S05]  /*a490*/  @!P0 NANOSLEEP.SYNCS 0x989680 ;  /* 0x009896800000895d */ /* 0x002fea0003900000 */
[----:B------:R-:W1:Y:S02]  /*a4a0*/  @!P0 SYNCS.PHASECHK.TRANS64 P0, [R9+URZ], R4 ;  /* 0x00000004090085a7 */ /* 0x000e64000800007f */
[----:B-1----:R-:W-:Y:S05]  /*a4b0*/  @!P0 BRA `(.L_x_318) ;  /* 0xfffffffc00f08947 */ /* 0x002fea000383ffff */
[----:B------:R-:W-:Y:S05]  /*a4c0*/  BRA `(.L_x_334) ;  /* 0xfffffff8006c7947 */ /* 0x000fea000383ffff */
.L_x_319:
[----:B0-----:R0:W1:Y:S02]  /*a4d0*/  SYNCS.PHASECHK.TRANS64.TRYWAIT P0, [R6+URZ], R5 ;  /* 0x00000005060075a7 */ /* 0x001064000800017f */
[----:B-1----:R-:W-:Y:S05]  /*a4e0*/  @!P0 NANOSLEEP.SYNCS 0x989680 ;  /* 0x009896800000895d */ /* 0x002fea0003900000 */
[----:B------:R-:W1:Y:S02]  /*a4f0*/  @!P0 SYNCS.PHASECHK.TRANS64 P0, [R6+URZ], R5 ;  /* 0x00000005060085a7 */ /* 0x000e64000800007f */
[----:B-1----:R-:W-:Y:S05]  /*a500*/  @!P0 BRA `(.L_x_319) ;  /* 0xfffffffc00f08947 */ /* 0x002fea000383ffff */
[----:B------:R-:W-:Y:S05]  /*a510*/  BRA `(.L_x_335) ;  /* 0xfffffff8007c7947 */ /* 0x000fea000383ffff */
.L_x_320:
[----:B0-----:R0:W1:Y:S02]  /*a520*/  SYNCS.PHASECHK.TRANS64.TRYWAIT P0, [R9+URZ], R4 ;  /* 0x00000004090075a7 */ /* 0x001064000800017f */
[----:B-1----:R-:W-:Y:S05]  /*a530*/  @!P0 NANOSLEEP.SYNCS 0x989680 ;  /* 0x009896800000895d */ /* 0x002fea0003900000 */
[----:B------:R-:W1:Y:S02]  /*a540*/  @!P0 SYNCS.PHASECHK.TRANS64 P0, [R9+URZ], R4 ;  /* 0x00000004090085a7 */ /* 0x000e64000800007f */
[----:B-1----:R-:W-:Y:S05]  /*a550*/  @!P0 BRA `(.L_x_320) ;  /* 0xfffffffc00f08947 */ /* 0x002fea000383ffff */
[----:B------:R-:W-:Y:S05]  /*a560*/  BRA `(.L_x_336) ;  /* 0xfffffff8008c7947 */ /* 0x000fea000383ffff */
.L_x_321:
[----:B0-----:R0:W1:Y:S02]  /*a570*/  SYNCS.PHASECHK.TRANS64.TRYWAIT P0, [R6+URZ], R5 ;  /* 0x00000005060075a7 */ /* 0x001064000800017f */
[----:B-1----:R-:W-:Y:S05]  /*a580*/  @!P0 NANOSLEEP.SYNCS 0x989680 ;  /* 0x009896800000895d */ /* 0x002fea0003900000 */
[----:B------:R-:W1:Y:S02]  /*a590*/  @!P0 SYNCS.PHASECHK.TRANS64 P0, [R6+URZ], R5 ;  /* 0x00000005060085a7 */ /* 0x000e64000800007f */
[----:B-1----:R-:W-:Y:S05]  /*a5a0*/  @!P0 BRA `(.L_x_321) ;  /* 0xfffffffc00f08947 */ /* 0x002fea000383ffff */
[----:B------:R-:W-:Y:S05]  /*a5b0*/  BRA `(.L_x_337) ;  /* 0xfffffff8009c7947 */ /* 0x000fea000383ffff */
.L_x_322:
[----:B0-----:R0:W1:Y:S02]  /*a5c0*/  SYNCS.PHASECHK.TRANS64.TRYWAIT P0, [R9+URZ], R4 ;  /* 0x00000004090075a7 */ /* 0x001064000800017f */
[----:B-1----:R-:W-:Y:S05]  /*a5d0*/  @!P0 NANOSLEEP.SYNCS 0x989680 ;  /* 0x009896800000895d */ /* 0x002fea0003900000 */
[----:B------:R-:W1:Y:S02]  /*a5e0*/  @!P0 SYNCS.PHASECHK.TRANS64 P0, [R9+URZ], R4 ;  /* 0x00000004090085a7 */ /* 0x000e64000800007f */
[----:B-1----:R-:W-:Y:S05]  /*a5f0*/  @!P0 BRA `(.L_x_322) ;  /* 0xfffffffc00f08947 */ /* 0x002fea000383ffff */
[----:B------:R-:W-:Y:S05]  /*a600*/  BRA `(.L_x_338) ;  /* 0xfffffff800ac7947 */ /* 0x000fea000383ffff */
.L_x_323:
[----:B0-----:R0:W1:Y:S02]  /*a610*/  SYNCS.PHASECHK.TRANS64.TRYWAIT P0, [R6+URZ], R5 ;  /* 0x00000005060075a7 */ /* 0x001064000800017f */
[----:B-1----:R-:W-:Y:S05]  /*a620*/  @!P0 NANOSLEEP.SYNCS 0x989680 ;  /* 0x009896800000895d */ /* 0x002fea0003900000 */
[----:B------:R-:W1:Y:S02]  /*a630*/  @!P0 SYNCS.PHASECHK.TRANS64 P0, [R6+URZ], R5 ;  /* 0x00000005060085a7 */ /* 0x000e64000800007f */
[----:B-1----:R-:W-:Y:S05]  /*a640*/  @!P0 BRA `(.L_x_323) ;  /* 0xfffffffc00f08947 */ /* 0x002fea000383ffff */
[----:B------:R-:W-:Y:S05]  /*a650*/  BRA `(.L_x_339) ;  /* 0xfffffff800bc7947 */ /* 0x000fea000383ffff */
.L_x_324:
[----:B-1----:R1:W2:Y:S02]  /*a660*/  SYNCS.PHASECHK.TRANS64.TRYWAIT P0, [R9+URZ], R4 ;  /* 0x00000004090075a7 */ /* 0x0022a4000800017f */
[----:B--2---:R-:W-:Y:S05]  /*a670*/  @!P0 NANOSLEEP.SYNCS 0x989680 ;  /* 0x009896800000895d */ /* 0x004fea0003900000 */
[----:B------:R-:W2:Y:S02]  /*a680*/  @!P0 SYNCS.PHASECHK.TRANS64 P0, [R9+URZ], R4 ;  /* 0x00000004090085a7 */ /* 0x000ea4000800007f */
[----:B--2---:R-:W-:Y:S05]  /*a690*/  @!P0 BRA `(.L_x_324) ;  /* 0xfffffffc00f08947 */ /* 0x004fea000383ffff */
[----:B------:R-:W-:Y:S05]  /*a6a0*/  BRA `(.L_x_340) ;  /* 0xfffffff800c47947 */ /* 0x000fea000383ffff */
.L_x_341:
[----:B------:R-:W-:-:S00]  /*a6b0*/  BRA `(.L_x_341) ;  /* 0xfffffffc00fc7947 */ /* 0x000fc0000383ffff */
[----:B------:R-:W-:-:S00]  /*a6c0*/  NOP ;  /* 0x0000000000007918 */ /* 0x000fc00000000000 */
        /* <DEDUP_REMOVED lines=11> */
.L_x_342:


//--------------------- .nv.global.init           --------------------------
	.section	.nv.global.init,"aw",@progbits
.nv.global.init:
	.type		$str$22,@object
	.size		$str$22,($str$23 - $str$22)
$str$22:
        /*0000*/ 	.byte	0x6b, 0x5f, 0x74, 0x69, 0x6c, 0x65, 0x5f, 0x63, 0x6f, 0x75, 0x6e, 0x74, 0x20, 0x3e, 0x3d, 0x20
        /*0010*/ 	.byte	0x31, 0x00
	.type		$str$23,@object
	.size		$str$23,(__unnamed_1 - $str$23)
$str$23:
        /*0012*/ 	.byte	0x2f, 0x74, 0x6d, 0x70, 0x2f, 0x63, 0x75, 0x74, 0x6c, 0x61, 0x73, 0x73, 0x5f, 0x73, 0x77, 0x65
        /*0022*/ 	.byte	0x65, 0x70, 0x5f, 0x73, 0x72, 0x63, 0x2f, 0x69, 0x6e, 0x63, 0x6c, 0x75, 0x64, 0x65, 0x2f, 0x63
        /*0032*/ 	.byte	0x75, 0x74, 0x6c, 0x61, 0x73, 0x73, 0x2f, 0x67, 0x65, 0x6d, 0x6d, 0x2f, 0x63, 0x6f, 0x6c, 0x6c
        /*0042*/ 	.byte	0x65, 0x63, 0x74, 0x69, 0x76, 0x65, 0x2f, 0x73, 0x6d, 0x39, 0x30, 0x5f, 0x6d, 0x6d, 0x61, 0x5f
        /*0052*/ 	.byte	0x74, 0x6d, 0x61, 0x5f, 0x67, 0x6d, 0x6d, 0x61, 0x5f, 0x73, 0x73, 0x5f, 0x77, 0x61, 0x72, 0x70
        /*0062*/ 	.byte	0x73, 0x70, 0x65, 0x63, 0x69, 0x61, 0x6c, 0x69, 0x7a, 0x65, 0x64, 0x2e, 0x68, 0x70, 0x70, 0x00
	.type		__unnamed_1,@object
	.size		__unnamed_1,(.L_0 - __unnamed_1)
__unnamed_1:
        /*0072*/ 	.byte	0x76, 0x6f, 0x69, 0x64, 0x20, 0x63, 0x75, 0x74, 0x6c, 0x61, 0x73, 0x73, 0x3a, 0x3a, 0x67, 0x65
        /* <DEDUP_REMOVED lines=173> */
        /*0b52*/ 	.byte	0x74, 0x79, 0x5d, 0x00
.L_0:


//--------------------- .nv.shared._ZN7cutlass13device_kernelINS_4gemm6kernel13GemmUniversalIN4cute5tupleIJiiiiEEENS1_10collective13CollectiveMmaINS1_34MainloopSm90TmaGmmaWarpSpecializedILi9ENS5_IJNS4_1CILi4EEENSA_ILi2EEENSA_ILi1EEEEEENS1_35KernelTmaWarpSpecializedCooperativeEEENS5_IJNSA_ILi128EEENSA_ILi256EEENSA_ILi64EEEEEEaNS5_IJlSD_lEEEaSL_NS4_8TiledMMAINS4_8MMA_AtomIJNS4_4SM904GMMA27MMA_64x256x32_S32S8S8_SS_TNEEEENS4_6LayoutINS5_IJSC_SD_SD_EEENS5_IJSD_NSA_ILi0EEESU_EEEEENS5_IJNS4_10UnderscoreESX_SX_EEEEENS4_23SM90_TMA_LOAD_MULTICASTENS4_14ComposedLayoutINS4_7SwizzleILi2ELi4ELi3EEENS4_18smem_ptr_flag_bitsILi8EEENSS_INS5_IJNSA_ILi8EEESJ_EEENS5_IJSJ_SD_EEEEEEEvNS4_8identityES10_S1A_vS1B_EENS_8epilogue10collective6detail29Sm90TmaWarpSpecializedAdapterINS1E_15DefaultEpilogueIaSL_SL_NS1D_6thread17LinearCombinationIaLi1EiiLNS1I_9ScaleType4KindE0ELNS_15FloatRoundStyleE2EaEENS1_15EpilogueDefaultEEEEEvvEEEEvNT_6ParamsE --------------------------
	.section	.nv.shared._ZN7cutlass13device_kernelINS_4gemm6kernel13GemmUniversalIN4cute5tupleIJiiiiEEENS1_10collective13CollectiveMmaINS1_34MainloopSm90TmaGmmaWarpSpecializedILi9ENS5_IJNS4_1CILi4EEENSA_ILi2EEENSA_ILi1EEEEEENS1_35KernelTmaWarpSpecializedCooperativeEEENS5_IJNSA_ILi128EEENSA_ILi256EEENSA_ILi64EEEEEEaNS5_IJlSD_lEEEaSL_NS4_8TiledMMAINS4_8MMA_AtomIJNS4_4SM904GMMA27MMA_64x256x32_S32S8S8_SS_TNEEEENS4_6LayoutINS5_IJSC_SD_SD_EEENS5_IJSD_NSA_ILi0EEESU_EEEEENS5_IJNS4_10UnderscoreESX_SX_EEEEENS4_23SM90_TMA_LOAD_MULTICASTENS4_14ComposedLayoutINS4_7SwizzleILi2ELi4ELi3EEENS4_18smem_ptr_flag_bitsILi8EEENSS_INS5_IJNSA_ILi8EEESJ_EEENS5_IJSJ_SD_EEEEEEEvNS4_8identityES10_S1A_vS1B_EENS_8epilogue10collective6detail29Sm90TmaWarpSpecializedAdapterINS1E_15DefaultEpilogueIaSL_SL_NS1D_6thread17LinearCombinationIaLi1EiiLNS1I_9ScaleType4KindE0ELNS_15FloatRoundStyleE2EaEENS1_15EpilogueDefaultEEEEEvvEEEEvNT_6ParamsE,"aw",@nobits
	.sectionflags	@""
	.align	16
	.zero		1024


//--------------------- .nv.shared.reserved.0     --------------------------
	.section	.nv.shared.reserved.0,"aw",@nobits
	.weak		__nv_reservedSMEM_offset_0_alias
	.size		__nv_reservedSMEM_offset_0_alias, 0, 0
	.other		__nv_reservedSMEM_offset_0_alias,@"STO_CUDA_RESERVED_SHARED STV_DEFAULT"
__nv_reservedSMEM_offset_0_alias:
	.zero		0


//--------------------- .nv.global                --------------------------
	.section	.nv.global,"aw",@nobits
.nv.global:
	.type		_ZN40_INTERNAL_2a223224_4_k_cu_231711c8_163324cute1_E,@object
	.size		_ZN40_INTERNAL_2a223224_4_k_cu_231711c8_163324cute1_E,(_ZN40_INTERNAL_2a223224_4_k_cu_231711c8_163324cuda3std3__45__cpo6cbeginE - _ZN40_INTERNAL_2a223224_4_k_cu_231711c8_163324cute1_E)
_ZN40_INTERNAL_2a223224_4_k_cu_231711c8_163324cute1_E:
	.zero		1
	.type		_ZN40_INTERNAL_2a223224_4_k_cu_231711c8_163324cuda3std3__45__cpo6cbeginE,@object
	.size		_ZN40_INTERNAL_2a223224_4_k_cu_231711c8_163324cuda3std3__45__cpo6cbeginE,(_ZN40_INTERNAL_2a223224_4_k_cu_231711c8_163324cuda3std3__48in_placeE - _ZN40_INTERNAL_2a223224_4_k_cu_231711c8_163324cuda3std3__45__cpo6cbeginE)
_ZN40_INTERNAL_2a223224_4_k_cu_231711c8_163324cuda3std3__45__cpo6cbeginE:
	.zero		1
	.type		_ZN40_INTERNAL_2a223224_4_k_cu_231711c8_163324cuda3std3__48in_placeE,@object
	.size		_ZN40_INTERNAL_2a223224_4_k_cu_231711c8_163324cuda3std3__48in_placeE,(_ZN40_INTERNAL_2a223224_4_k_cu_231711c8_163324cuda3std6ranges3__45__cpo9iter_moveE - _ZN40_INTERNAL_2a223224_4_k_cu_231711c8_163324cuda3std3__48in_placeE)
_ZN40_INTERNAL_2a223224_4_k_cu_231711c8_163324cuda3std3__48in_placeE:
	.zero		1
	.type		_ZN40_INTERNAL_2a223224_4_k_cu_231711c8_163324cuda3std6ranges3__45__cpo9iter_moveE,@object
	.size		_ZN40_INTERNAL_2a223224_4_k_cu_231711c8_163324cuda3std6ranges3__45__cpo9iter_moveE,(_ZN40_INTERNAL_2a223224_4_k_cu_231711c8_163324cuda3std3__45__cpo5beginE - _ZN40_INTERNAL_2a223224_4_k_cu_231711c8_163324cuda3std6ranges3__45__cpo9iter_moveE)
_ZN40_INTERNAL_2a223224_4_k_cu_231711c8_163324cuda3std6ranges3__45__cpo9iter_moveE:
	.zero		1
	.type		_ZN40_INTERNAL_2a223224_4_k_cu_231711c8_163324cuda3std3__45__cpo5beginE,@object
	.size		_ZN40_INTERNAL_2a223224_4_k_cu_231711c8_163324cuda3std3__45__cpo5beginE,(_ZN40_INTERNAL_2a223224_4_k_cu_231711c8_163324cuda3std3__442_GLOBAL__N__2a223224_4_k_cu_231711c8_163326ignoreE - _ZN40_INTERNAL_2a223224_4_k_cu_231711c8_163324cuda3std3__45__cpo5beginE)
_ZN40_INTERNAL_2a223224_4_k_cu_231711c8_163324cuda3std3__45__cpo5beginE:
	.zero		1
	.type		_ZN40_INTERNAL_2a223224_4_k_cu_231711c8_163324cuda3std3__442_GLOBAL__N__2a223224_4_k_cu_231711c8_163326ignoreE,@object
	.size		_ZN40_INTERNAL_2a223224_4_k_cu_231711c8_163324cuda3std3__442_GLOBAL__N__2a223224_4_k_cu_231711c8_163326ignoreE,(_ZN40_INTERNAL_2a223224_4_k_cu_231711c8_163324cute7productE - _ZN40_INTERNAL_2a223224_4_k_cu_231711c8_163324cuda3std3__442_GLOBAL__N__2a223224_4_k_cu_231711c8_163326ignoreE)
_ZN40_INTERNAL_2a223224_4_k_cu_231711c8_163324cuda3std3__442_GLOBAL__N__2a223224_4_k_cu_231711c8_163326ignoreE:
	.zero		1
	.type		_ZN40_INTERNAL_2a223224_4_k_cu_231711c8_163324cute7productE,@object
	.size		_ZN40_INTERNAL_2a223224_4_k_cu_231711c8_163324cute7productE,(_ZN40_INTERNAL_2a223224_4_k_cu_231711c8_163324cuda3std3__45__cpo3endE - _ZN40_INTERNAL_2a223224_4_k_cu_231711c8_163324cute7productE)
_ZN40_INTERNAL_2a223224_4_k_cu_231711c8_163324cute7productE:
	.zero		1
	.type		_ZN40_INTERNAL_2a223224_4_k_cu_231711c8_163324cuda3std3__45__cpo3endE,@object
	.size		_ZN40_INTERNAL_2a223224_4_k_cu_231711c8_163324cuda3std3__45__cpo3endE,(_ZN40_INTERNAL_2a223224_4_k_cu_231711c8_163324cuda3std3__419piecewise_constructE - _ZN40_INTERNAL_2a223224_4_k_cu_231711c8_163324cuda3std3__45__cpo3endE)
_ZN40_INTERNAL_2a223224_4_k_cu_231711c8_163324cuda3std3__45__cpo3endE:
	.zero		1
	.type		_ZN40_INTERNAL_2a223224_4_k_cu_231711c8_163324cuda3std3__419piecewise_constructE,@object
	.size		_ZN40_INTERNAL_2a223224_4_k_cu_231711c8_163324cuda3std3__419piecewise_constructE,(_ZN40_INTERNAL_2a223224_4_k_cu_231711c8_163324cuda3std3__45__cpo4cendE - _ZN40_INTERNAL_2a223224_4_k_cu_231711c8_163324cuda3std3__419piecewise_constructE)
_ZN40_INTERNAL_2a223224_4_k_cu_231711c8_163324cuda3std3__419piecewise_constructE:
	.zero		1
	.type		_ZN40_INTERNAL_2a223224_4_k_cu_231711c8_163324cuda3std3__45__cpo4cendE,@object
	.size		_ZN40_INTERNAL_2a223224_4_k_cu_231711c8_163324cuda3std3__45__cpo4cendE,(_ZN40_INTERNAL_2a223224_4_k_cu_231711c8_163324cuda3std6ranges3__45__cpo4swapE - _ZN40_INTERNAL_2a223224_4_k_cu_231711c8_163324cuda3std3__45__cpo4cendE)
_ZN40_INTERNAL_2a223224_4_k_cu_231711c8_163324cuda3std3__45__cpo4cendE:
	.zero		1
	.type		_ZN40_INTERNAL_2a223224_4_k_cu_231711c8_163324cuda3std6ranges3__45__cpo4swapE,@object
	.size		_ZN40_INTERNAL_2a223224_4_k_cu_231711c8_163324cuda3std6ranges3__45__cpo4swapE,(.L_8 - _ZN40_INTERNAL_2a223224_4_k_cu_231711c8_163324cuda3std6ranges3__45__cpo4swapE)
_ZN40_INTERNAL_2a223224_4_k_cu_231711c8_163324cuda3std6ranges3__45__cpo4swapE:
	.zero		1
.L_8:


//--------------------- .nv.constant0._ZN7cutlass13device_kernelINS_4gemm6kernel13GemmUniversalIN4cute5tupleIJiiiiEEENS1_10collective13CollectiveMmaINS1_34MainloopSm90TmaGmmaWarpSpecializedILi9ENS5_IJNS4_1CILi4EEENSA_ILi2EEENSA_ILi1EEEEEENS1_35KernelTmaWarpSpecializedCooperativeEEENS5_IJNSA_ILi128EEENSA_ILi256EEENSA_ILi64EEEEEEaNS5_IJlSD_lEEEaSL_NS4_8TiledMMAINS4_8MMA_AtomIJNS4_4SM904GMMA27MMA_64x256x32_S32S8S8_SS_TNEEEENS4_6LayoutINS5_IJSC_SD_SD_EEENS5_IJSD_NSA_ILi0EEESU_EEEEENS5_IJNS4_10UnderscoreESX_SX_EEEEENS4_23SM90_TMA_LOAD_MULTICASTENS4_14ComposedLayoutINS4_7SwizzleILi2ELi4ELi3EEENS4_18smem_ptr_flag_bitsILi8EEENSS_INS5_IJNSA_ILi8EEESJ_EEENS5_IJSJ_SD_EEEEEEEvNS4_8identityES10_S1A_vS1B_EENS_8epilogue10collective6detail29Sm90TmaWarpSpecializedAdapterINS1E_15DefaultEpilogueIaSL_SL_NS1D_6thread17LinearCombinationIaLi1EiiLNS1I_9ScaleType4KindE0ELNS_15FloatRoundStyleE2EaEENS1_15EpilogueDefaultEEEEEvvEEEEvNT_6ParamsE --------------------------
	.section	.nv.constant0._ZN7cutlass13device_kernelINS_4gemm6kernel13GemmUniversalIN4cute5tupleIJiiiiEEENS1_10collective13CollectiveMmaINS1_34MainloopSm90TmaGmmaWarpSpecializedILi9ENS5_IJNS4_1CILi4EEENSA_ILi2EEENSA_ILi1EEEEEENS1_35KernelTmaWarpSpecializedCooperativeEEENS5_IJNSA_ILi128EEENSA_ILi256EEENSA_ILi64EEEEEEaNS5_IJlSD_lEEEaSL_NS4_8TiledMMAINS4_8MMA_AtomIJNS4_4SM904GMMA27MMA_64x256x32_S32S8S8_SS_TNEEEENS4_6LayoutINS5_IJSC_SD_SD_EEENS5_IJSD_NSA_ILi0EEESU_EEEEENS5_IJNS4_10UnderscoreESX_SX_EEEEENS4_23SM90_TMA_LOAD_MULTICASTENS4_14ComposedLayoutINS4_7SwizzleILi2ELi4ELi3EEENS4_18smem_ptr_flag_bitsILi8EEENSS_INS5_IJNSA_ILi8EEESJ_EEENS5_IJSJ_SD_EEEEEEEvNS4_8identityES10_S1A_vS1B_EENS_8epilogue10collective6detail29Sm90TmaWarpSpecializedAdapterINS1E_15DefaultEpilogueIaSL_SL_NS1D_6thread17LinearCombinationIaLi1EiiLNS1I_9ScaleType4KindE0ELNS_15FloatRoundStyleE2EaEENS1_15EpilogueDefaultEEEEEvvEEEEvNT_6ParamsE,"a",@progbits
	.sectionflags	@""
	.align	4
.nv.constant0._ZN7cutlass13device_kernelINS_4gemm6kernel13GemmUniversalIN4cute5tupleIJiiiiEEENS1_10collective13CollectiveMmaINS1_34MainloopSm90TmaGmmaWarpSpecializedILi9ENS5_IJNS4_1CILi4EEENSA_ILi2EEENSA_ILi1EEEEEENS1_35KernelTmaWarpSpecializedCooperativeEEENS5_IJNSA_ILi128EEENSA_ILi256EEENSA_ILi64EEEEEEaNS5_IJlSD_lEEEaSL_NS4_8TiledMMAINS4_8MMA_AtomIJNS4_4SM904GMMA27MMA_64x256x32_S32S8S8_SS_TNEEEENS4_6LayoutINS5_IJSC_SD_SD_EEENS5_IJSD_NSA_ILi0EEESU_EEEEENS5_IJNS4_10UnderscoreESX_SX_EEEEENS4_23SM90_TMA_LOAD_MULTICASTENS4_14ComposedLayoutINS4_7SwizzleILi2ELi4ELi3EEENS4_18smem_ptr_flag_bitsILi8EEENSS_INS5_IJNSA_ILi8EEESJ_EEENS5_IJSJ_SD_EEEEEEEvNS4_8identityES10_S1A_vS1B_EENS_8epilogue10collective6detail29Sm90TmaWarpSpecializedAdapterINS1E_15DefaultEpilogueIaSL_SL_NS1D_6thread17LinearCombinationIaLi1EiiLNS1I_9ScaleType4KindE0ELNS_15FloatRoundStyleE2EaEENS1_15EpilogueDefaultEEEEEvvEEEEvNT_6ParamsE:
	.zero		1664


//--------------------- SYMBOLS --------------------------

	.type		.nv.reservedSmem.offset0,@object
	.size		.nv.reservedSmem.offset0,0x4
	.type		__assertfail,@function
